//
// Generated by NVIDIA NVVM Compiler
//
// Compiler Build ID: CL-36424714
// Cuda compilation tools, release 13.0, V13.0.88
// Based on NVVM 20.0.0
//

.version 9.0
.target sm_100
.address_size 64

	// .globl	_Z11Zoom_kernelPhS_iiiid

.visible .entry _Z11Zoom_kernelPhS_iiiid(
	.param .u64 .ptr .align 1 _Z11Zoom_kernelPhS_iiiid_param_0,
	.param .u64 .ptr .align 1 _Z11Zoom_kernelPhS_iiiid_param_1,
	.param .u32 _Z11Zoom_kernelPhS_iiiid_param_2,
	.param .u32 _Z11Zoom_kernelPhS_iiiid_param_3,
	.param .u32 _Z11Zoom_kernelPhS_iiiid_param_4,
	.param .u32 _Z11Zoom_kernelPhS_iiiid_param_5,
	.param .f64 _Z11Zoom_kernelPhS_iiiid_param_6
)
{
	.reg .pred 	%p<52>;
	.reg .b16 	%rs<18>;
	.reg .b32 	%r<51>;
	.reg .b64 	%rd<34>;
	.reg .b64 	%fd<193>;

	ld.param.u64 	%rd3, [_Z11Zoom_kernelPhS_iiiid_param_0];
	ld.param.u64 	%rd4, [_Z11Zoom_kernelPhS_iiiid_param_1];
	ld.param.u32 	%r6, [_Z11Zoom_kernelPhS_iiiid_param_2];
	ld.param.u32 	%r9, [_Z11Zoom_kernelPhS_iiiid_param_3];
	ld.param.u32 	%r8, [_Z11Zoom_kernelPhS_iiiid_param_5];
	ld.param.f64 	%fd51, [_Z11Zoom_kernelPhS_iiiid_param_6];
	cvta.to.global.u64 	%rd1, %rd3;
	cvta.to.global.u64 	%rd2, %rd4;
	mov.u32 	%r11, %ctaid.x;
	mov.u32 	%r12, %ntid.x;
	mov.u32 	%r13, %tid.x;
	mad.lo.s32 	%r1, %r11, %r12, %r13;
	mov.u32 	%r14, %ctaid.y;
	mov.u32 	%r15, %ntid.y;
	mov.u32 	%r16, %tid.y;
	mad.lo.s32 	%r17, %r14, %r15, %r16;
	setp.ge.s32 	%p1, %r1, %r6;
	setp.ge.s32 	%p2, %r17, %r9;
	or.pred  	%p3, %p1, %p2;
	@%p3 bra 	$L__BB0_39;
	ld.param.u32 	%r47, [_Z11Zoom_kernelPhS_iiiid_param_4];
	cvt.rn.f64.s32 	%fd52, %r1;
	div.rn.f64 	%fd1, %fd52, %fd51;
	cvt.rn.f64.u32 	%fd53, %r17;
	div.rn.f64 	%fd54, %fd53, %fd51;
	cvt.rn.f64.s32 	%fd55, %r47;
	setp.ge.f64 	%p4, %fd1, %fd55;
	cvt.rn.f64.s32 	%fd56, %r8;
	setp.ge.f64 	%p5, %fd54, %fd56;
	or.pred  	%p6, %p4, %p5;
	@%p6 bra 	$L__BB0_39;
	min.f64 	%fd58, %fd1, %fd54;
	setp.le.f64 	%p7, %fd58, 0d3FF0000000000000;
	@%p7 bra 	$L__BB0_5;
	ld.param.u32 	%r48, [_Z11Zoom_kernelPhS_iiiid_param_4];
	add.s32 	%r18, %r48, -2;
	cvt.rn.f64.s32 	%fd59, %r18;
	setp.ge.f64 	%p8, %fd1, %fd59;
	@%p8 bra 	$L__BB0_5;
	add.s32 	%r19, %r8, -2;
	cvt.rn.f64.s32 	%fd60, %r19;
	setp.ltu.f64 	%p9, %fd54, %fd60;
	@%p9 bra 	$L__BB0_6;
$L__BB0_5:
	ld.param.u32 	%r50, [_Z11Zoom_kernelPhS_iiiid_param_4];
	ld.param.u32 	%r46, [_Z11Zoom_kernelPhS_iiiid_param_2];
	cvt.rzi.s32.f64 	%r41, %fd54;
	cvt.rzi.s32.f64 	%r42, %fd1;
	mad.lo.s32 	%r43, %r41, %r50, %r42;
	cvt.s64.s32 	%rd28, %r43;
	add.s64 	%rd29, %rd1, %rd28;
	ld.global.u8 	%rs17, [%rd29];
	mad.lo.s32 	%r44, %r46, %r17, %r1;
	cvt.s64.s32 	%rd30, %r44;
	add.s64 	%rd31, %rd2, %rd30;
	st.global.u8 	[%rd31], %rs17;
	bra.uni 	$L__BB0_39;
$L__BB0_6:
	cvt.rmi.f64.f64 	%fd61, %fd1;
	cvt.rzi.s32.f64 	%r3, %fd61;
	cvt.rmi.f64.f64 	%fd62, %fd54;
	cvt.rzi.s32.f64 	%r4, %fd62;
	add.s32 	%r20, %r3, -1;
	add.s32 	%r5, %r4, -1;
	cvt.rn.f64.s32 	%fd63, %r20;
	sub.f64 	%fd64, %fd1, %fd63;
	setp.lt.f64 	%p10, %fd64, 0d0000000000000000;
	neg.f64 	%fd65, %fd64;
	selp.f64 	%fd3, %fd65, %fd64, %p10;
	mul.f64 	%fd4, %fd3, %fd3;
	mul.f64 	%fd5, %fd3, %fd4;
	setp.gtu.f64 	%p11, %fd3, 0d3FF0000000000000;
	@%p11 bra 	$L__BB0_8;
	mul.f64 	%fd66, %fd4, 0dC004000000000000;
	fma.rn.f64 	%fd67, %fd5, 0d3FF8000000000000, %fd66;
	add.f64 	%fd185, %fd67, 0d3FF0000000000000;
	bra.uni 	$L__BB0_10;
$L__BB0_8:
	setp.geu.f64 	%p12, %fd3, 0d4000000000000000;
	setp.leu.f64 	%p13, %fd3, 0d3FF0000000000000;
	mov.f64 	%fd185, 0d0000000000000000;
	or.pred  	%p14, %p12, %p13;
	@%p14 bra 	$L__BB0_10;
	mul.f64 	%fd69, %fd4, 0d4004000000000000;
	fma.rn.f64 	%fd70, %fd5, 0dBFE0000000000000, %fd69;
	fma.rn.f64 	%fd71, %fd3, 0dC010000000000000, %fd70;
	add.f64 	%fd185, %fd71, 0d4000000000000000;
$L__BB0_10:
	cvt.rn.f64.s32 	%fd72, %r3;
	sub.f64 	%fd73, %fd1, %fd72;
	setp.lt.f64 	%p15, %fd73, 0d0000000000000000;
	neg.f64 	%fd74, %fd73;
	selp.f64 	%fd9, %fd74, %fd73, %p15;
	mul.f64 	%fd10, %fd9, %fd9;
	mul.f64 	%fd11, %fd9, %fd10;
	setp.gtu.f64 	%p16, %fd9, 0d3FF0000000000000;
	@%p16 bra 	$L__BB0_12;
	mul.f64 	%fd75, %fd10, 0dC004000000000000;
	fma.rn.f64 	%fd76, %fd11, 0d3FF8000000000000, %fd75;
	add.f64 	%fd186, %fd76, 0d3FF0000000000000;
	bra.uni 	$L__BB0_14;
$L__BB0_12:
	setp.geu.f64 	%p17, %fd9, 0d4000000000000000;
	setp.leu.f64 	%p18, %fd9, 0d3FF0000000000000;
	mov.f64 	%fd186, 0d0000000000000000;
	or.pred  	%p19, %p17, %p18;
	@%p19 bra 	$L__BB0_14;
	mul.f64 	%fd78, %fd10, 0d4004000000000000;
	fma.rn.f64 	%fd79, %fd11, 0dBFE0000000000000, %fd78;
	fma.rn.f64 	%fd80, %fd9, 0dC010000000000000, %fd79;
	add.f64 	%fd186, %fd80, 0d4000000000000000;
$L__BB0_14:
	add.s32 	%r21, %r3, 1;
	cvt.rn.f64.s32 	%fd81, %r21;
	sub.f64 	%fd82, %fd1, %fd81;
	setp.lt.f64 	%p20, %fd82, 0d0000000000000000;
	neg.f64 	%fd83, %fd82;
	selp.f64 	%fd15, %fd83, %fd82, %p20;
	mul.f64 	%fd16, %fd15, %fd15;
	mul.f64 	%fd17, %fd15, %fd16;
	setp.gtu.f64 	%p21, %fd15, 0d3FF0000000000000;
	@%p21 bra 	$L__BB0_16;
	mul.f64 	%fd84, %fd16, 0dC004000000000000;
	fma.rn.f64 	%fd85, %fd17, 0d3FF8000000000000, %fd84;
	add.f64 	%fd187, %fd85, 0d3FF0000000000000;
	bra.uni 	$L__BB0_18;
$L__BB0_16:
	setp.geu.f64 	%p22, %fd15, 0d4000000000000000;
	setp.leu.f64 	%p23, %fd15, 0d3FF0000000000000;
	mov.f64 	%fd187, 0d0000000000000000;
	or.pred  	%p24, %p22, %p23;
	@%p24 bra 	$L__BB0_18;
	mul.f64 	%fd87, %fd16, 0d4004000000000000;
	fma.rn.f64 	%fd88, %fd17, 0dBFE0000000000000, %fd87;
	fma.rn.f64 	%fd89, %fd15, 0dC010000000000000, %fd88;
	add.f64 	%fd187, %fd89, 0d4000000000000000;
$L__BB0_18:
	add.s32 	%r22, %r3, 2;
	cvt.rn.f64.s32 	%fd90, %r22;
	sub.f64 	%fd91, %fd1, %fd90;
	setp.lt.f64 	%p25, %fd91, 0d0000000000000000;
	neg.f64 	%fd92, %fd91;
	selp.f64 	%fd21, %fd92, %fd91, %p25;
	mul.f64 	%fd22, %fd21, %fd21;
	mul.f64 	%fd23, %fd21, %fd22;
	setp.gtu.f64 	%p26, %fd21, 0d3FF0000000000000;
	@%p26 bra 	$L__BB0_20;
	mul.f64 	%fd93, %fd22, 0dC004000000000000;
	fma.rn.f64 	%fd94, %fd23, 0d3FF8000000000000, %fd93;
	add.f64 	%fd188, %fd94, 0d3FF0000000000000;
	bra.uni 	$L__BB0_22;
$L__BB0_20:
	setp.geu.f64 	%p27, %fd21, 0d4000000000000000;
	setp.leu.f64 	%p28, %fd21, 0d3FF0000000000000;
	mov.f64 	%fd188, 0d0000000000000000;
	or.pred  	%p29, %p27, %p28;
	@%p29 bra 	$L__BB0_22;
	mul.f64 	%fd96, %fd22, 0d4004000000000000;
	fma.rn.f64 	%fd97, %fd23, 0dBFE0000000000000, %fd96;
	fma.rn.f64 	%fd98, %fd21, 0dC010000000000000, %fd97;
	add.f64 	%fd188, %fd98, 0d4000000000000000;
$L__BB0_22:
	cvt.rn.f64.s32 	%fd99, %r5;
	sub.f64 	%fd100, %fd54, %fd99;
	setp.lt.f64 	%p30, %fd100, 0d0000000000000000;
	neg.f64 	%fd101, %fd100;
	selp.f64 	%fd27, %fd101, %fd100, %p30;
	mul.f64 	%fd28, %fd27, %fd27;
	mul.f64 	%fd29, %fd27, %fd28;
	setp.gtu.f64 	%p31, %fd27, 0d3FF0000000000000;
	@%p31 bra 	$L__BB0_24;
	mul.f64 	%fd102, %fd28, 0dC004000000000000;
	fma.rn.f64 	%fd103, %fd29, 0d3FF8000000000000, %fd102;
	add.f64 	%fd189, %fd103, 0d3FF0000000000000;
	bra.uni 	$L__BB0_26;
$L__BB0_24:
	setp.geu.f64 	%p32, %fd27, 0d4000000000000000;
	setp.leu.f64 	%p33, %fd27, 0d3FF0000000000000;
	mov.f64 	%fd189, 0d0000000000000000;
	or.pred  	%p34, %p32, %p33;
	@%p34 bra 	$L__BB0_26;
	mul.f64 	%fd105, %fd28, 0d4004000000000000;
	fma.rn.f64 	%fd106, %fd29, 0dBFE0000000000000, %fd105;
	fma.rn.f64 	%fd107, %fd27, 0dC010000000000000, %fd106;
	add.f64 	%fd189, %fd107, 0d4000000000000000;
$L__BB0_26:
	cvt.rn.f64.s32 	%fd108, %r4;
	sub.f64 	%fd109, %fd54, %fd108;
	setp.lt.f64 	%p35, %fd109, 0d0000000000000000;
	neg.f64 	%fd110, %fd109;
	selp.f64 	%fd33, %fd110, %fd109, %p35;
	mul.f64 	%fd34, %fd33, %fd33;
	mul.f64 	%fd35, %fd33, %fd34;
	setp.gtu.f64 	%p36, %fd33, 0d3FF0000000000000;
	@%p36 bra 	$L__BB0_28;
	mul.f64 	%fd111, %fd34, 0dC004000000000000;
	fma.rn.f64 	%fd112, %fd35, 0d3FF8000000000000, %fd111;
	add.f64 	%fd190, %fd112, 0d3FF0000000000000;
	bra.uni 	$L__BB0_30;
$L__BB0_28:
	setp.geu.f64 	%p37, %fd33, 0d4000000000000000;
	setp.leu.f64 	%p38, %fd33, 0d3FF0000000000000;
	mov.f64 	%fd190, 0d0000000000000000;
	or.pred  	%p39, %p37, %p38;
	@%p39 bra 	$L__BB0_30;
	mul.f64 	%fd114, %fd34, 0d4004000000000000;
	fma.rn.f64 	%fd115, %fd35, 0dBFE0000000000000, %fd114;
	fma.rn.f64 	%fd116, %fd33, 0dC010000000000000, %fd115;
	add.f64 	%fd190, %fd116, 0d4000000000000000;
$L__BB0_30:
	add.s32 	%r23, %r4, 1;
	cvt.rn.f64.s32 	%fd117, %r23;
	sub.f64 	%fd118, %fd54, %fd117;
	setp.lt.f64 	%p40, %fd118, 0d0000000000000000;
	neg.f64 	%fd119, %fd118;
	selp.f64 	%fd39, %fd119, %fd118, %p40;
	mul.f64 	%fd40, %fd39, %fd39;
	mul.f64 	%fd41, %fd39, %fd40;
	setp.gtu.f64 	%p41, %fd39, 0d3FF0000000000000;
	@%p41 bra 	$L__BB0_32;
	mul.f64 	%fd120, %fd40, 0dC004000000000000;
	fma.rn.f64 	%fd121, %fd41, 0d3FF8000000000000, %fd120;
	add.f64 	%fd191, %fd121, 0d3FF0000000000000;
	bra.uni 	$L__BB0_34;
$L__BB0_32:
	setp.geu.f64 	%p42, %fd39, 0d4000000000000000;
	setp.leu.f64 	%p43, %fd39, 0d3FF0000000000000;
	mov.f64 	%fd191, 0d0000000000000000;
	or.pred  	%p44, %p42, %p43;
	@%p44 bra 	$L__BB0_34;
	mul.f64 	%fd123, %fd40, 0d4004000000000000;
	fma.rn.f64 	%fd124, %fd41, 0dBFE0000000000000, %fd123;
	fma.rn.f64 	%fd125, %fd39, 0dC010000000000000, %fd124;
	add.f64 	%fd191, %fd125, 0d4000000000000000;
$L__BB0_34:
	add.s32 	%r24, %r4, 2;
	cvt.rn.f64.s32 	%fd126, %r24;
	sub.f64 	%fd127, %fd54, %fd126;
	setp.lt.f64 	%p45, %fd127, 0d0000000000000000;
	neg.f64 	%fd128, %fd127;
	selp.f64 	%fd45, %fd128, %fd127, %p45;
	mul.f64 	%fd46, %fd45, %fd45;
	mul.f64 	%fd47, %fd45, %fd46;
	setp.gtu.f64 	%p46, %fd45, 0d3FF0000000000000;
	@%p46 bra 	$L__BB0_36;
	mul.f64 	%fd129, %fd46, 0dC004000000000000;
	fma.rn.f64 	%fd130, %fd47, 0d3FF8000000000000, %fd129;
	add.f64 	%fd192, %fd130, 0d3FF0000000000000;
	bra.uni 	$L__BB0_38;
$L__BB0_36:
	setp.geu.f64 	%p47, %fd45, 0d4000000000000000;
	setp.leu.f64 	%p48, %fd45, 0d3FF0000000000000;
	mov.f64 	%fd192, 0d0000000000000000;
	or.pred  	%p49, %p47, %p48;
	@%p49 bra 	$L__BB0_38;
	mul.f64 	%fd132, %fd46, 0d4004000000000000;
	fma.rn.f64 	%fd133, %fd47, 0dBFE0000000000000, %fd132;
	fma.rn.f64 	%fd134, %fd45, 0dC010000000000000, %fd133;
	add.f64 	%fd192, %fd134, 0d4000000000000000;
$L__BB0_38:
	ld.param.u32 	%r49, [_Z11Zoom_kernelPhS_iiiid_param_4];
	ld.param.u32 	%r45, [_Z11Zoom_kernelPhS_iiiid_param_2];
	ld.param.u64 	%rd33, [_Z11Zoom_kernelPhS_iiiid_param_1];
	ld.param.u64 	%rd32, [_Z11Zoom_kernelPhS_iiiid_param_0];
	mul.f64 	%fd135, %fd185, %fd189;
	mul.f64 	%fd136, %fd186, %fd189;
	mul.f64 	%fd137, %fd187, %fd189;
	mul.f64 	%fd138, %fd188, %fd189;
	mul.f64 	%fd139, %fd185, %fd190;
	mul.f64 	%fd140, %fd186, %fd190;
	mul.f64 	%fd141, %fd187, %fd190;
	mul.f64 	%fd142, %fd188, %fd190;
	mul.f64 	%fd143, %fd185, %fd191;
	mul.f64 	%fd144, %fd186, %fd191;
	mul.f64 	%fd145, %fd187, %fd191;
	mul.f64 	%fd146, %fd188, %fd191;
	mul.f64 	%fd147, %fd185, %fd192;
	mul.f64 	%fd148, %fd186, %fd192;
	mul.f64 	%fd149, %fd187, %fd192;
	mul.f64 	%fd150, %fd188, %fd192;
	add.s32 	%r25, %r4, -1;
	mul.lo.s32 	%r26, %r25, %r49;
	cvt.s64.s32 	%rd5, %r26;
	cvt.s64.s32 	%rd6, %r3;
	add.s64 	%rd7, %rd5, %rd6;
	cvta.to.global.u64 	%rd8, %rd32;
	add.s64 	%rd9, %rd8, %rd7;
	ld.global.u8 	%rs1, [%rd9+-1];
	cvt.rn.f64.u16 	%fd151, %rs1;
	fma.rn.f64 	%fd152, %fd135, %fd151, 0d0000000000000000;
	mul.lo.s32 	%r27, %r4, %r49;
	cvt.s64.s32 	%rd10, %r27;
	add.s64 	%rd11, %rd10, %rd6;
	add.s64 	%rd12, %rd8, %rd11;
	ld.global.u8 	%rs2, [%rd12+-1];
	cvt.rn.f64.u16 	%fd153, %rs2;
	fma.rn.f64 	%fd154, %fd139, %fd153, %fd152;
	add.s32 	%r28, %r27, %r49;
	cvt.s64.s32 	%rd13, %r28;
	add.s64 	%rd14, %rd13, %rd6;
	add.s64 	%rd15, %rd8, %rd14;
	ld.global.u8 	%rs3, [%rd15+-1];
	cvt.rn.f64.u16 	%fd155, %rs3;
	fma.rn.f64 	%fd156, %fd143, %fd155, %fd154;
	add.s32 	%r29, %r28, %r49;
	cvt.s64.s32 	%rd16, %r29;
	add.s64 	%rd17, %rd16, %rd6;
	add.s64 	%rd18, %rd8, %rd17;
	ld.global.u8 	%rs4, [%rd18+-1];
	cvt.rn.f64.u16 	%fd157, %rs4;
	fma.rn.f64 	%fd158, %fd147, %fd157, %fd156;
	add.s32 	%r30, %r26, %r3;
	cvt.s64.s32 	%rd19, %r30;
	add.s64 	%rd20, %rd8, %rd19;
	ld.global.u8 	%rs5, [%rd20];
	cvt.rn.f64.u16 	%fd159, %rs5;
	fma.rn.f64 	%fd160, %fd136, %fd159, %fd158;
	cvt.s64.s32 	%rd21, %r49;
	add.s64 	%rd22, %rd20, %rd21;
	ld.global.u8 	%rs6, [%rd22];
	cvt.rn.f64.u16 	%fd161, %rs6;
	fma.rn.f64 	%fd162, %fd140, %fd161, %fd160;
	add.s64 	%rd23, %rd22, %rd21;
	ld.global.u8 	%rs7, [%rd23];
	cvt.rn.f64.u16 	%fd163, %rs7;
	fma.rn.f64 	%fd164, %fd144, %fd163, %fd162;
	add.s64 	%rd24, %rd23, %rd21;
	ld.global.u8 	%rs8, [%rd24];
	cvt.rn.f64.u16 	%fd165, %rs8;
	fma.rn.f64 	%fd166, %fd148, %fd165, %fd164;
	ld.global.u8 	%rs9, [%rd20+1];
	cvt.rn.f64.u16 	%fd167, %rs9;
	fma.rn.f64 	%fd168, %fd137, %fd167, %fd166;
	ld.global.u8 	%rs10, [%rd22+1];
	cvt.rn.f64.u16 	%fd169, %rs10;
	fma.rn.f64 	%fd170, %fd141, %fd169, %fd168;
	ld.global.u8 	%rs11, [%rd23+1];
	cvt.rn.f64.u16 	%fd171, %rs11;
	fma.rn.f64 	%fd172, %fd145, %fd171, %fd170;
	ld.global.u8 	%rs12, [%rd24+1];
	cvt.rn.f64.u16 	%fd173, %rs12;
	fma.rn.f64 	%fd174, %fd149, %fd173, %fd172;
	ld.global.u8 	%rs13, [%rd20+2];
	cvt.rn.f64.u16 	%fd175, %rs13;
	fma.rn.f64 	%fd176, %fd138, %fd175, %fd174;
	ld.global.u8 	%rs14, [%rd22+2];
	cvt.rn.f64.u16 	%fd177, %rs14;
	fma.rn.f64 	%fd178, %fd142, %fd177, %fd176;
	ld.global.u8 	%rs15, [%rd23+2];
	cvt.rn.f64.u16 	%fd179, %rs15;
	fma.rn.f64 	%fd180, %fd146, %fd179, %fd178;
	ld.global.u8 	%rs16, [%rd24+2];
	cvt.rn.f64.u16 	%fd181, %rs16;
	fma.rn.f64 	%fd182, %fd150, %fd181, %fd180;
	setp.lt.f64 	%p50, %fd182, 0d0000000000000000;
	selp.f64 	%fd183, 0d0000000000000000, %fd182, %p50;
	setp.gt.f64 	%p51, %fd183, 0d406FE00000000000;
	selp.f64 	%fd184, 0d406FE00000000000, %fd183, %p51;
	cvt.rzi.u32.f64 	%r31, %fd184;
	mov.u32 	%r32, %ctaid.y;
	mov.u32 	%r33, %ntid.y;
	mov.u32 	%r34, %tid.y;
	mad.lo.s32 	%r35, %r32, %r33, %r34;
	mov.u32 	%r36, %ctaid.x;
	mov.u32 	%r37, %ntid.x;
	mov.u32 	%r38, %tid.x;
	mad.lo.s32 	%r39, %r36, %r37, %r38;
	mad.lo.s32 	%r40, %r45, %r35, %r39;
	cvt.s64.s32 	%rd25, %r40;
	cvta.to.global.u64 	%rd26, %rd33;
	add.s64 	%rd27, %rd26, %rd25;
	st.global.u8 	[%rd27], %r31;
$L__BB0_39:
	ret;

}


// ===== COMPILED SASS (sm_100) =====

	.target	sm_100

	.elftype	@"ET_EXEC"


//--------------------- .note.nv.tkinfo           --------------------------
	.section	.note.nv.tkinfo,"",@"SHT_NOTE"
	.sectionflags	@"SHF_NOTE_NV_TKINFO"
	.tkinfo
        /*0018*/ 	.word	0x00000002
        /*0030*/ 	.string	""
        /*0030*/ 	.string	"ptxas"
        /*0030*/ 	.string	"Cuda compilation tools, release 13.0, V13.0.88"
        /*0030*/ 	.string	"Build cuda_13.0.r13.0/compiler.36424714_0"
        /*0030*/ 	.string	"-arch sm_100 -m 64 "



//--------------------- .note.nv.cuinfo           --------------------------
	.section	.note.nv.cuinfo,"",@"SHT_NOTE"
	.sectionflags	@"SHF_NOTE_NV_CUINFO"
        /*0018*/ 	.short	0x0002
        /*001a*/ 	.short	0x0064
        /*001c*/ 	.short	0x0082
	.zero		2


//--------------------- .nv.info                  --------------------------
	.section	.nv.info,"",@"SHT_CUDA_INFO"
	.align	4


	//----- nvinfo : EIATTR_REGCOUNT
	.align		4
        /*0000*/ 	.byte	0x04, 0x2f
        /*0002*/ 	.short	(.L_1 - .L_0)
	.align		4
.L_0:
        /*0004*/ 	.word	index@(_Z11Zoom_kernelPhS_iiiid)
        /*0008*/ 	.word	0x00000020


	//----- nvinfo : EIATTR_FRAME_SIZE
	.align		4
.L_1:
        /*000c*/ 	.byte	0x04, 0x11
        /*000e*/ 	.short	(.L_3 - .L_2)
	.align		4
.L_2:
        /*0010*/ 	.word	index@($__internal_0_$__cuda_sm20_div_rn_f64_full)
        /*0014*/ 	.word	0x00000000


	//----- nvinfo : EIATTR_FRAME_SIZE
	.align		4
.L_3:
        /*0018*/ 	.byte	0x04, 0x11
        /*001a*/ 	.short	(.L_5 - .L_4)
	.align		4
.L_4:
        /*001c*/ 	.word	index@(_Z11Zoom_kernelPhS_iiiid)
        /*0020*/ 	.word	0x00000000


	//----- nvinfo : EIATTR_MIN_STACK_SIZE
	.align		4
.L_5:
        /*0024*/ 	.byte	0x04, 0x12
        /*0026*/ 	.short	(.L_7 - .L_6)
	.align		4
.L_6:
        /*0028*/ 	.word	index@(_Z11Zoom_kernelPhS_iiiid)
        /*002c*/ 	.word	0x00000000
.L_7:


//--------------------- .nv.compat                --------------------------
	.section	.nv.compat,"",@"SHT_CUDA_COMPAT_INFO"
	.align	4
        /*0000*/ 	.byte	0x02, 0x09, 0x00, 0x00, 0x02, 0x02, 0x01, 0x00, 0x02, 0x05, 0x05, 0x00, 0x03, 0x07, 0x01, 0x01
        /*0010*/ 	.byte	0x02, 0x03, 0x00, 0x00, 0x02, 0x06, 0x01, 0x00, 0x04, 0x0b, 0x08, 0x00, 0x01, 0x00, 0x00, 0x00
        /*0020*/ 	.byte	0x00, 0x00, 0x00, 0x00


//--------------------- .nv.info._Z11Zoom_kernelPhS_iiiid --------------------------
	.section	.nv.info._Z11Zoom_kernelPhS_iiiid,"",@"SHT_CUDA_INFO"
	.sectionflags	@""
	.align	4


	//----- nvinfo : EIATTR_CUDA_API_VERSION
	.align		4
        /*0000*/ 	.byte	0x04, 0x37
        /*0002*/ 	.short	(.L_9 - .L_8)
.L_8:
        /*0004*/ 	.word	0x00000082


	//----- nvinfo : EIATTR_KPARAM_INFO
	.align		4
.L_9:
        /*0008*/ 	.byte	0x04, 0x17
        /*000a*/ 	.short	(.L_11 - .L_10)
.L_10:
        /*000c*/ 	.word	0x00000000
        /*0010*/ 	.short	0x0006
        /*0012*/ 	.short	0x0020
        /*0014*/ 	.byte	0x00, 0xf0, 0x21, 0x00


	//----- nvinfo : EIATTR_KPARAM_INFO
	.align		4
.L_11:
        /*0018*/ 	.byte	0x04, 0x17
        /*001a*/ 	.short	(.L_13 - .L_12)
.L_12:
        /*001c*/ 	.word	0x00000000
        /*0020*/ 	.short	0x0005
        /*0022*/ 	.short	0x001c
        /*0024*/ 	.byte	0x00, 0xf0, 0x11, 0x00


	//----- nvinfo : EIATTR_KPARAM_INFO
	.align		4
.L_13:
        /*0028*/ 	.byte	0x04, 0x17
        /*002a*/ 	.short	(.L_15 - .L_14)
.L_14:
        /*002c*/ 	.word	0x00000000
        /*0030*/ 	.short	0x0004
        /*0032*/ 	.short	0x0018
        /*0034*/ 	.byte	0x00, 0xf0, 0x11, 0x00


	//----- nvinfo : EIATTR_KPARAM_INFO
	.align		4
.L_15:
        /*0038*/ 	.byte	0x04, 0x17
        /*003a*/ 	.short	(.L_17 - .L_16)
.L_16:
        /*003c*/ 	.word	0x00000000
        /*0040*/ 	.short	0x0003
        /*0042*/ 	.short	0x0014
        /*0044*/ 	.byte	0x00, 0xf0, 0x11, 0x00


	//----- nvinfo : EIATTR_KPARAM_INFO
	.align		4
.L_17:
        /*0048*/ 	.byte	0x04, 0x17
        /*004a*/ 	.short	(.L_19 - .L_18)
.L_18:
        /*004c*/ 	.word	0x00000000
        /*0050*/ 	.short	0x0002
        /*0052*/ 	.short	0x0010
        /*0054*/ 	.byte	0x00, 0xf0, 0x11, 0x00


	//----- nvinfo : EIATTR_KPARAM_INFO
	.align		4
.L_19:
        /*0058*/ 	.byte	0x04, 0x17
        /*005a*/ 	.short	(.L_21 - .L_20)
.L_20:
        /*005c*/ 	.word	0x00000000
        /*0060*/ 	.short	0x0001
        /*0062*/ 	.short	0x0008
        /*0064*/ 	.byte	0x00, 0xf5, 0x21, 0x00


	//----- nvinfo : EIATTR_KPARAM_INFO
	.align		4
.L_21:
        /*0068*/ 	.byte	0x04, 0x17
        /*006a*/ 	.short	(.L_23 - .L_22)
.L_22:
        /*006c*/ 	.word	0x00000000
        /*0070*/ 	.short	0x0000
        /*0072*/ 	.short	0x0000
        /*0074*/ 	.byte	0x00, 0xf5, 0x21, 0x00


	//----- nvinfo : EIATTR_SPARSE_MMA_MASK
	.align		4
.L_23:
        /*0078*/ 	.byte	0x03, 0x50
        /*007a*/ 	.short	0x0000


	//----- nvinfo : EIATTR_MAXREG_COUNT
	.align		4
        /*007c*/ 	.byte	0x03, 0x1b
        /*007e*/ 	.short	0x00ff


	//----- nvinfo : EIATTR_MERCURY_ISA_VERSION
	.align		4
        /*0080*/ 	.byte	0x03, 0x5f
        /*0082*/ 	.short	0x0101


	//----- nvinfo : EIATTR_VRC_CTA_INIT_COUNT
	.align		4
        /*0084*/ 	.byte	0x02, 0x4a
	.zero		1
	.zero		1


	//----- nvinfo : EIATTR_EXIT_INSTR_OFFSETS
	.align		4
        /*0088*/ 	.byte	0x04, 0x1c
        /*008a*/ 	.short	(.L_25 - .L_24)


	//   ....[0]....
.L_24:
        /*008c*/ 	.word	0x000000c0


	//   ....[1]....
        /*0090*/ 	.word	0x00000440


	//   ....[2]....
        /*0094*/ 	.word	0x00000660


	//   ....[3]....
        /*0098*/ 	.word	0x000018f0


	//----- nvinfo : EIATTR_CRS_STACK_SIZE
	.align		4
.L_25:
        /*009c*/ 	.byte	0x04, 0x1e
        /*009e*/ 	.short	(.L_27 - .L_26)
.L_26:
        /*00a0*/ 	.word	0x00000000


	//----- nvinfo : EIATTR_CBANK_PARAM_SIZE
	.align		4
.L_27:
        /*00a4*/ 	.byte	0x03, 0x19
        /*00a6*/ 	.short	0x0028


	//----- nvinfo : EIATTR_PARAM_CBANK
	.align		4
        /*00a8*/ 	.byte	0x04, 0x0a
        /*00aa*/ 	.short	(.L_29 - .L_28)
	.align		4
.L_28:
        /*00ac*/ 	.word	index@(.nv.constant0._Z11Zoom_kernelPhS_iiiid)
        /*00b0*/ 	.short	0x0380
        /*00b2*/ 	.short	0x0028


	//----- nvinfo : EIATTR_SW_WAR
	.align		4
.L_29:
        /*00b4*/ 	.byte	0x04, 0x36
        /*00b6*/ 	.short	(.L_31 - .L_30)
.L_30:
        /*00b8*/ 	.word	0x00000008
.L_31:


//--------------------- .nv.callgraph             --------------------------
	.section	.nv.callgraph,"",@"SHT_CUDA_CALLGRAPH"
	.align	4
	.sectionentsize	8
	.align		4
        /*0000*/ 	.word	0x00000000
	.align		4
        /*0004*/ 	.word	0xffffffff
	.align		4
        /*0008*/ 	.word	0x00000000
	.align		4
        /*000c*/ 	.word	0xfffffffe
	.align		4
        /*0010*/ 	.word	0x00000000
	.align		4
        /*0014*/ 	.word	0xfffffffd
	.align		4
        /*0018*/ 	.word	0x00000000
	.align		4
        /*001c*/ 	.word	0xfffffffc


//--------------------- .text._Z11Zoom_kernelPhS_iiiid --------------------------
	.section	.text._Z11Zoom_kernelPhS_iiiid,"ax",@progbits
	.align	128
        .global         _Z11Zoom_kernelPhS_iiiid
        .type           _Z11Zoom_kernelPhS_iiiid,@function
        .size           _Z11Zoom_kernelPhS_iiiid,(.L_x_29 - _Z11Zoom_kernelPhS_iiiid)
        .other          _Z11Zoom_kernelPhS_iiiid,@"STO_CUDA_ENTRY STV_DEFAULT"
_Z11Zoom_kernelPhS_iiiid:
.text._Z11Zoom_kernelPhS_iiiid:
[----:B------:R-:W-:Y:S01]  /*0000*/  LDC R1, c[0x0][0x37c] ;  /* 0x0000df00ff017b82 */ /* 0x000fe20000000800 */
[----:B------:R-:W0:Y:S07]  /*0010*/  S2R R2, SR_TID.Y ;  /* 0x0000000000027919 */ /* 0x000e2e0000002200 */
[----:B------:R-:W1:Y:S01]  /*0020*/  LDC R0, c[0x0][0x360] ;  /* 0x0000d800ff007b82 */ /* 0x000e620000000800 */
[----:B------:R-:W2:Y:S01]  /*0030*/  LDCU.64 UR6, c[0x0][0x390] ;  /* 0x00007200ff0677ac */ /* 0x000ea20008000a00 */
[----:B------:R-:W1:Y:S06]  /*0040*/  S2R R3, SR_TID.X ;  /* 0x0000000000037919 */ /* 0x000e6c0000002100 */
[----:B------:R-:W0:Y:S08]  /*0050*/  S2UR UR5, SR_CTAID.Y ;  /* 0x00000000000579c3 */ /* 0x000e300000002600 */
[----:B------:R-:W0:Y:S08]  /*0060*/  LDC R13, c[0x0][0x364] ;  /* 0x0000d900ff0d7b82 */ /* 0x000e300000000800 */
[----:B------:R-:W1:Y:S01]  /*0070*/  S2UR UR4, SR_CTAID.X ;  /* 0x00000000000479c3 */ /* 0x000e620000002500 */
[----:B0-----:R-:W-:-:S05]  /*0080*/  IMAD R13, R13, UR5, R2 ;  /* 0x000000050d0d7c24 */ /* 0x001fca000f8e0202 */
[----:B--2---:R-:W-:Y:S01]  /*0090*/  ISETP.GE.AND P0, PT, R13, UR7, PT ;  /* 0x000000070d007c0c */ /* 0x004fe2000bf06270 */
[----:B-1----:R-:W-:-:S05]  /*00a0*/  IMAD R0, R0, UR4, R3 ;  /* 0x0000000400007c24 */ /* 0x002fca000f8e0203 */
[----:B------:R-:W-:-:S13]  /*00b0*/  ISETP.GE.OR P0, PT, R0, UR6, P0 ;  /* 0x0000000600007c0c */ /* 0x000fda0008706670 */
[----:B------:R-:W-:Y:S05]  /*00c0*/  @P0 EXIT ;  /* 0x000000000000094d */ /* 0x000fea0003800000 */
[----:B------:R-:W0:Y:S01]  /*00d0*/  LDCU UR4, c[0x0][0x3a4] ;  /* 0x00007480ff0477ac */ /* 0x000e220008000800 */
[----:B------:R-:W1:Y:S01]  /*00e0*/  LDC.64 R8, c[0x0][0x3a0] ;  /* 0x0000e800ff087b82 */ /* 0x000e620000000a00 */
[----:B------:R-:W-:Y:S01]  /*00f0*/  IMAD.MOV.U32 R2, RZ, RZ, 0x1 ;  /* 0x00000001ff027424 */ /* 0x000fe200078e00ff */
[----:B------:R-:W-:Y:S01]  /*0100*/  BSSY.RECONVERGENT B0, `(.L_x_0) ;  /* 0x0000017000007945 */ /* 0x000fe20003800200 */
[----:B0-----:R-:W1:Y:S04]  /*0110*/  MUFU.RCP64H R3, UR4 ;  /* 0x0000000400037d08 */ /* 0x001e680008001800 */
[----:B-1----:R-:W-:-:S08]  /*0120*/  DFMA R4, R2, -R8, 1 ;  /* 0x3ff000000204742b */ /* 0x002fd00000000808 */
[----:B------:R-:W-:-:S08]  /*0130*/  DFMA R4, R4, R4, R4 ;  /* 0x000000040404722b */ /* 0x000fd00000000004 */
[----:B------:R-:W-:Y:S02]  /*0140*/  DFMA R2, R2, R4, R2 ;  /* 0x000000040202722b */ /* 0x000fe40000000002 */
[----:B------:R-:W0:Y:S06]  /*0150*/  I2F.F64 R4, R0 ;  /* 0x0000000000047312 */ /* 0x000e2c0000201c00 */
[----:B------:R-:W-:-:S08]  /*0160*/  DFMA R6, R2, -R8, 1 ;  /* 0x3ff000000206742b */ /* 0x000fd00000000808 */
[----:B------:R-:W-:Y:S01]  /*0170*/  DFMA R2, R2, R6, R2 ;  /* 0x000000060202722b */ /* 0x000fe20000000002 */
[----:B0-----:R-:W-:-:S07]  /*0180*/  FSETP.GEU.AND P1, PT, |R5|, 6.5827683646048100446e-37, PT ;  /* 0x036000000500780b */ /* 0x001fce0003f2e200 */
[----:B------:R-:W-:-:S08]  /*0190*/  DMUL R6, R4, R2 ;  /* 0x0000000204067228 */ /* 0x000fd00000000000 */
[----:B------:R-:W-:-:S08]  /*01a0*/  DFMA R8, R6, -R8, R4 ;  /* 0x800000080608722b */ /* 0x000fd00000000004 */
[----:B------:R-:W-:Y:S01]  /*01b0*/  DFMA R2, R2, R8, R6 ;  /* 0x000000080202722b */ /* 0x000fe20000000006 */
[----:B------:R-:W0:Y:S09]  /*01c0*/  LDC R7, c[0x0][0x3a4] ;  /* 0x0000e900ff077b82 */ /* 0x000e320000000800 */
[----:B------:R-:W-:Y:S01]  /*01d0*/  FFMA R6, RZ, UR4, R3 ;  /* 0x00000004ff067c23 */ /* 0x000fe20008000003 */
[----:B------:R-:W1:Y:S04]  /*01e0*/  LDCU UR4, c[0x0][0x3a0] ;  /* 0x00007400ff0477ac */ /* 0x000e680008000800 */
[----:B------:R-:W-:-:S13]  /*01f0*/  FSETP.GT.AND P0, PT, |R6|, 1.469367938527859385e-39, PT ;  /* 0x001000000600780b */ /* 0x000fda0003f04200 */
[----:B------:R-:W-:Y:S05]  /*0200*/  @P0 BRA P1, `(.L_x_1) ;  /* 0x0000000000180947 */ /* 0x000fea0000800000 */
[----:B------:R-:W-:Y:S01]  /*0210*/  IMAD.MOV.U32 R8, RZ, RZ, R4 ;  /* 0x000000ffff087224 */ /* 0x000fe200078e0004 */
[----:B------:R-:W-:Y:S01]  /*0220*/  MOV R12, 0x250 ;  /* 0x00000250000c7802 */ /* 0x000fe20000000f00 */
[----:B------:R-:W-:-:S07]  /*0230*/  IMAD.MOV.U32 R9, RZ, RZ, R5 ;  /* 0x000000ffff097224 */ /* 0x000fce00078e0005 */
[----:B01----:R-:W-:Y:S05]  /*0240*/  CALL.REL.NOINC `($__internal_0_$__cuda_sm20_div_rn_f64_full) ;  /* 0x0000001400ac7944 */ /* 0x003fea0003c00000 */
[----:B------:R-:W-:Y:S02]  /*0250*/  IMAD.MOV.U32 R2, RZ, RZ, R10 ;  /* 0x000000ffff027224 */ /* 0x000fe400078e000a */
[----:B------:R-:W-:-:S07]  /*0260*/  IMAD.MOV.U32 R3, RZ, RZ, R11 ;  /* 0x000000ffff037224 */ /* 0x000fce00078e000b */
.L_x_1:
[----:B-1----:R-:W-:Y:S05]  /*0270*/  BSYNC.RECONVERGENT B0 ;  /* 0x0000000000007941 */ /* 0x002fea0003800200 */
.L_x_0:
[----:B------:R-:W1:Y:S01]  /*0280*/  LDCU UR5, c[0x0][0x3a4] ;  /* 0x00007480ff0577ac */ /* 0x000e620008000800 */
[----:B------:R-:W2:Y:S01]  /*0290*/  LDC.64 R8, c[0x0][0x3a0] ;  /* 0x0000e800ff087b82 */ /* 0x000ea20000000a00 */
[----:B------:R-:W-:Y:S01]  /*02a0*/  IMAD.MOV.U32 R4, RZ, RZ, 0x1 ;  /* 0x00000001ff047424 */ /* 0x000fe200078e00ff */
[----:B------:R-:W-:Y:S01]  /*02b0*/  BSSY.RECONVERGENT B0, `(.L_x_2) ;  /* 0x0000013000007945 */ /* 0x000fe20003800200 */
[----:B-1----:R-:W2:Y:S04]  /*02c0*/  MUFU.RCP64H R5, UR5 ;  /* 0x0000000500057d08 */ /* 0x002ea80008001800 */
[----:B--2---:R-:W-:-:S08]  /*02d0*/  DFMA R10, R4, -R8, 1 ;  /* 0x3ff00000040a742b */ /* 0x004fd00000000808 */
[----:B------:R-:W-:-:S08]  /*02e0*/  DFMA R10, R10, R10, R10 ;  /* 0x0000000a0a0a722b */ /* 0x000fd0000000000a */
[----:B------:R-:W-:Y:S01]  /*02f0*/  DFMA R10, R4, R10, R4 ;  /* 0x0000000a040a722b */ /* 0x000fe20000000004 */
[----:B------:R-:W1:Y:S07]  /*0300*/  I2F.F64.U32 R4, R13 ;  /* 0x0000000d00047312 */ /* 0x000e6e0000201800 */
[----:B------:R-:W-:-:S08]  /*0310*/  DFMA R14, R10, -R8, 1 ;  /* 0x3ff000000a0e742b */ /* 0x000fd00000000808 */
[----:B------:R-:W-:Y:S01]  /*0320*/  DFMA R14, R10, R14, R10 ;  /* 0x0000000e0a0e722b */ /* 0x000fe2000000000a */
[----:B-1----:R-:W-:-:S07]  /*0330*/  FSETP.GEU.AND P1, PT, |R5|, 6.5827683646048100446e-37, PT ;  /* 0x036000000500780b */ /* 0x002fce0003f2e200 */
[----:B------:R-:W-:-:S08]  /*0340*/  DMUL R10, R14, R4 ;  /* 0x000000040e0a7228 */ /* 0x000fd00000000000 */
[----:B------:R-:W-:-:S08]  /*0350*/  DFMA R8, R10, -R8, R4 ;  /* 0x800000080a08722b */ /* 0x000fd00000000004 */
[----:B------:R-:W-:-:S10]  /*0360*/  DFMA R10, R14, R8, R10 ;  /* 0x000000080e0a722b */ /* 0x000fd4000000000a */
[----:B------:R-:W-:-:S05]  /*0370*/  FFMA R6, RZ, UR5, R11 ;  /* 0x00000005ff067c23 */ /* 0x000fca000800000b */
[----:B------:R-:W-:-:S13]  /*0380*/  FSETP.GT.AND P0, PT, |R6|, 1.469367938527859385e-39, PT ;  /* 0x001000000600780b */ /* 0x000fda0003f04200 */
[----:B------:R-:W-:Y:S05]  /*0390*/  @P0 BRA P1, `(.L_x_3) ;  /* 0x0000000000100947 */ /* 0x000fea0000800000 */
[----:B------:R-:W-:Y:S01]  /*03a0*/  IMAD.MOV.U32 R8, RZ, RZ, R4 ;  /* 0x000000ffff087224 */ /* 0x000fe200078e0004 */
[----:B------:R-:W-:Y:S01]  /*03b0*/  MOV R12, 0x3e0 ;  /* 0x000003e0000c7802 */ /* 0x000fe20000000f00 */
[----:B------:R-:W-:-:S07]  /*03c0*/  IMAD.MOV.U32 R9, RZ, RZ, R5 ;  /* 0x000000ffff097224 */ /* 0x000fce00078e0005 */
[----:B0-----:R-:W-:Y:S05]  /*03d0*/  CALL.REL.NOINC `($__internal_0_$__cuda_sm20_div_rn_f64_full) ;  /* 0x0000001400487944 */ /* 0x001fea0003c00000 */
.L_x_3:
[----:B------:R-:W-:Y:S05]  /*03e0*/  BSYNC.RECONVERGENT B0 ;  /* 0x0000000000007941 */ /* 0x000fea0003800200 */
.L_x_2:
[----:B------:R-:W0:Y:S02]  /*03f0*/  LDCU.64 UR8, c[0x0][0x398] ;  /* 0x00007300ff0877ac */ /* 0x000e240008000a00 */
[----:B0-----:R-:W0:Y:S08]  /*0400*/  I2F.F64 R6, UR9 ;  /* 0x0000000900067d12 */ /* 0x001e300008201c00 */
[----:B------:R-:W1:Y:S01]  /*0410*/  I2F.F64 R4, UR8 ;  /* 0x0000000800047d12 */ /* 0x000e620008201c00 */
[----:B0-----:R-:W-:-:S06]  /*0420*/  DSETP.GE.AND P0, PT, R10, R6, PT ;  /* 0x000000060a00722a */ /* 0x001fcc0003f06000 */
[----:B-1----:R-:W-:-:S14]  /*0430*/  DSETP.GE.OR P0, PT, R2, R4, P0 ;  /* 0x000000040200722a */ /* 0x002fdc0000706400 */
[----:B------:R-:W-:Y:S05]  /*0440*/  @P0 EXIT ;  /* 0x000000000000094d */ /* 0x000fea0003800000 */
[----:B------:R-:W-:Y:S01]  /*0450*/  DSETP.MIN.AND P0, P1, R10, R2, PT ;  /* 0x000000020a00722a */ /* 0x000fe20003900000 */
[----:B------:R-:W-:Y:S01]  /*0460*/  IMAD.MOV.U32 R4, RZ, RZ, R11 ;  /* 0x000000ffff047224 */ /* 0x000fe200078e000b */
[----:B------:R-:W0:Y:S01]  /*0470*/  LDCU.64 UR6, c[0x0][0x358] ;  /* 0x00006b00ff0677ac */ /* 0x000e220008000a00 */
[----:B------:R-:W-:Y:S01]  /*0480*/  IMAD.MOV.U32 R7, RZ, RZ, R3 ;  /* 0x000000ffff077224 */ /* 0x000fe200078e0003 */
[----:B------:R-:W-:Y:S01]  /*0490*/  BSSY.RECONVERGENT B0, `(.L_x_4) ;  /* 0x0000010000007945 */ /* 0x000fe20003800200 */
[----:B------:R-:W-:-:S03]  /*04a0*/  IMAD.MOV.U32 R5, RZ, RZ, R2 ;  /* 0x000000ffff057224 */ /* 0x000fc600078e0002 */
[----:B------:R-:W-:Y:S01]  /*04b0*/  FSEL R9, R4, R7, P0 ;  /* 0x0000000704097208 */ /* 0x000fe20000000000 */
[----:B------:R-:W-:-:S05]  /*04c0*/  IMAD.MOV.U32 R4, RZ, RZ, R10 ;  /* 0x000000ffff047224 */ /* 0x000fca00078e000a */
[----:B------:R-:W-:Y:S02]  /*04d0*/  @P1 LOP3.LUT R9, R7, 0x80000, RZ, 0xfc, !PT ;  /* 0x0008000007091812 */ /* 0x000fe400078efcff */
[----:B------:R-:W-:-:S03]  /*04e0*/  SEL R4, R4, R5, P0 ;  /* 0x0000000504047207 */ /* 0x000fc60000000000 */
[----:B------:R-:W-:-:S06]  /*04f0*/  IMAD.MOV.U32 R5, RZ, RZ, R9 ;  /* 0x000000ffff057224 */ /* 0x000fcc00078e0009 */
[----:B------:R-:W-:-:S14]  /*0500*/  DSETP.GTU.AND P0, PT, R4, 1, PT ;  /* 0x3ff000000400742a */ /* 0x000fdc0003f0c000 */
[----:B0-----:R-:W-:Y:S05]  /*0510*/  @!P0 BRA `(.L_x_5) ;  /* 0x00000000001c8947 */ /* 0x001fea0003800000 */
[----:B------:R-:W-:Y:S02]  /*0520*/  UIADD3 UR4, UPT, UPT, UR8, -0x2, URZ ;  /* 0xfffffffe08047890 */ /* 0x000fe4000fffe0ff */
[----:B------:R-:W-:-:S07]  /*0530*/  UIADD3 UR5, UPT, UPT, UR9, -0x2, URZ ;  /* 0xfffffffe09057890 */ /* 0x000fce000fffe0ff */
[----:B------:R-:W0:Y:S08]  /*0540*/  I2F.F64 R4, UR4 ;  /* 0x0000000400047d12 */ /* 0x000e300008201c00 */
[----:B------:R-:W1:Y:S01]  /*0550*/  I2F.F64 R6, UR5 ;  /* 0x0000000500067d12 */ /* 0x000e620008201c00 */
[----:B0-----:R-:W-:Y:S02]  /*0560*/  DSETP.LTU.AND P1, PT, R2, R4, PT ;  /* 0x000000040200722a */ /* 0x001fe40003f29000 */
[----:B-1----:R-:W-:-:S14]  /*0570*/  DSETP.GE.AND P0, PT, R10, R6, PT ;  /* 0x000000060a00722a */ /* 0x002fdc0003f06000 */
[----:B------:R-:W-:Y:S05]  /*0580*/  @!P0 BRA P1, `(.L_x_6) ;  /* 0x0000000000388947 */ /* 0x000fea0000800000 */
.L_x_5:
[----:B------:R-:W-:Y:S05]  /*0590*/  BSYNC.RECONVERGENT B0 ;  /* 0x0000000000007941 */ /* 0x000fea0003800200 */
.L_x_4:
[----:B------:R-:W-:Y:S01]  /*05a0*/  F2I.F64.TRUNC R10, R10 ;  /* 0x0000000a000a7311 */ /* 0x000fe2000030d100 */
[----:B------:R-:W0:Y:S01]  /*05b0*/  LDCU.128 UR12, c[0x0][0x380] ;  /* 0x00007000ff0c77ac */ /* 0x000e220008000c00 */
[----:B------:R-:W1:Y:S06]  /*05c0*/  LDCU UR4, c[0x0][0x390] ;  /* 0x00007200ff0477ac */ /* 0x000e6c0008000800 */
[----:B------:R-:W2:Y:S02]  /*05d0*/  F2I.F64.TRUNC R3, R2 ;  /* 0x0000000200037311 */ /* 0x000ea4000030d100 */
[----:B--2---:R-:W-:-:S05]  /*05e0*/  IMAD R5, R10, UR8, R3 ;  /* 0x000000080a057c24 */ /* 0x004fca000f8e0203 */
[----:B0-----:R-:W-:-:S04]  /*05f0*/  IADD3 R4, P0, PT, R5, UR12, RZ ;  /* 0x0000000c05047c10 */ /* 0x001fc8000ff1e0ff */
[----:B------:R-:W-:-:S06]  /*0600*/  LEA.HI.X.SX32 R5, R5, UR13, 0x1, P0 ;  /* 0x0000000d05057c11 */ /* 0x000fcc00080f0eff */
[----:B------:R-:W2:Y:S01]  /*0610*/  LDG.E.U8 R5, desc[UR6][R4.64] ;  /* 0x0000000604057981 */ /* 0x000ea2000c1e1100 */
[----:B-1----:R-:W-:-:S05]  /*0620*/  IMAD R0, R13, UR4, R0 ;  /* 0x000000040d007c24 */ /* 0x002fca000f8e0200 */
[----:B------:R-:W-:-:S04]  /*0630*/  IADD3 R6, P0, PT, R0, UR14, RZ ;  /* 0x0000000e00067c10 */ /* 0x000fc8000ff1e0ff */
[----:B------:R-:W-:-:S05]  /*0640*/  LEA.HI.X.SX32 R7, R0, UR15, 0x1, P0 ;  /* 0x0000000f00077c11 */ /* 0x000fca00080f0eff */
[----:B--2---:R-:W-:Y:S01]  /*0650*/  STG.E.U8 desc[UR6][R6.64], R5 ;  /* 0x0000000506007986 */ /* 0x004fe2000c101106 */
[----:B------:R-:W-:Y:S05]  /*0660*/  EXIT ;  /* 0x000000000000794d */ /* 0x000fea0003800000 */
.L_x_6:
[----:B------:R-:W0:Y:S01]  /*0670*/  F2I.F64.FLOOR R7, R2 ;  /* 0x0000000200077311 */ /* 0x000e220000305100 */
[----:B------:R-:W-:Y:S01]  /*0680*/  BSSY.RECONVERGENT B1, `(.L_x_7) ;  /* 0x000002b000017945 */ /* 0x000fe20003800200 */
[----:B0-----:R-:W-:-:S06]  /*0690*/  VIADD R0, R7, 0xffffffff ;  /* 0xffffffff07007836 */ /* 0x001fcc0000000000 */
[----:B------:R-:W0:Y:S01]  /*06a0*/  I2F.F64 R8, R7 ;  /* 0x0000000700087312 */ /* 0x000e220000201c00 */
[C---:B------:R-:W-:Y:S02]  /*06b0*/  VIADD R14, R7.reuse, 0x1 ;  /* 0x00000001070e7836 */ /* 0x040fe40000000000 */
[----:B------:R-:W-:-:S05]  /*06c0*/  VIADD R6, R7, 0x2 ;  /* 0x0000000207067836 */ /* 0x000fca0000000000 */
[----:B------:R-:W1:Y:S01]  /*06d0*/  I2F.F64 R4, R0 ;  /* 0x0000000000047312 */ /* 0x000e620000201c00 */
[----:B0-----:R-:W-:-:S07]  /*06e0*/  DADD R12, -R8, R2 ;  /* 0x00000000080c7229 */ /* 0x001fce0000000102 */
[----:B------:R-:W0:Y:S01]  /*06f0*/  I2F.F64 R14, R14 ;  /* 0x0000000e000e7312 */ /* 0x000e220000201c00 */
[----:B-1----:R-:W-:-:S07]  /*0700*/  DADD R4, -R4, R2 ;  /* 0x0000000004047229 */ /* 0x002fce0000000102 */
[----:B------:R-:W-:Y:S01]  /*0710*/  F2I.F64.FLOOR R0, R10 ;  /* 0x0000000a00007311 */ /* 0x000fe20000305100 */
[----:B------:R-:W-:Y:S02]  /*0720*/  DADD R20, -RZ, -R12 ;  /* 0x00000000ff147229 */ /* 0x000fe4000000090c */
[----:B------:R-:W-:Y:S02]  /*0730*/  DSETP.GEU.AND P1, PT, R12, RZ, PT ;  /* 0x000000ff0c00722a */ /* 0x000fe40003f2e000 */
[----:B------:R-:W-:Y:S02]  /*0740*/  DADD R16, -RZ, -R4 ;  /* 0x00000000ff107229 */ /* 0x000fe40000000904 */
[----:B------:R-:W-:Y:S02]  /*0750*/  DSETP.GEU.AND P0, PT, R4, RZ, PT ;  /* 0x000000ff0400722a */ /* 0x000fe40003f0e000 */
[----:B0-----:R-:W-:-:S06]  /*0760*/  DADD R8, -R14, R2 ;  /* 0x000000000e087229 */ /* 0x001fcc0000000102 */
[----:B------:R-:W-:Y:S02]  /*0770*/  FSEL R18, R16, R4, !P0 ;  /* 0x0000000410127208 */ /* 0x000fe40004000000 */
[----:B------:R-:W-:Y:S01]  /*0780*/  FSEL R19, R17, R5, !P0 ;  /* 0x0000000511137208 */ /* 0x000fe20004000000 */
[----:B------:R-:W-:Y:S01]  /*0790*/  DADD R22, -RZ, -R8 ;  /* 0x00000000ff167229 */ /* 0x000fe20000000908 */
[----:B------:R-:W-:Y:S01]  /*07a0*/  FSEL R16, R20, R12, !P1 ;  /* 0x0000000c14107208 */ /* 0x000fe20004800000 */
[----:B------:R-:W0:Y:S01]  /*07b0*/  I2F.F64 R4, R6 ;  /* 0x0000000600047312 */ /* 0x000e220000201c00 */
[----:B------:R-:W-:Y:S01]  /*07c0*/  FSEL R17, R21, R13, !P1 ;  /* 0x0000000d15117208 */ /* 0x000fe20004800000 */
[----:B------:R-:W-:Y:S02]  /*07d0*/  DSETP.GEU.AND P2, PT, R8, RZ, PT ;  /* 0x000000ff0800722a */ /* 0x000fe40003f4e000 */
[C---:B------:R-:W-:Y:S02]  /*07e0*/  DSETP.GTU.AND P0, PT, R18.reuse, 1, PT ;  /* 0x3ff000001200742a */ /* 0x040fe40003f0c000 */
[----:B------:R-:W-:-:S02]  /*07f0*/  DMUL R20, R18, R18 ;  /* 0x0000001212147228 */ /* 0x000fc40000000000 */
[C---:B------:R-:W-:Y:S02]  /*0800*/  DSETP.GTU.AND P1, PT, R16.reuse, 1, PT ;  /* 0x3ff000001000742a */ /* 0x040fe40003f2c000 */
[----:B------:R-:W-:-:S04]  /*0810*/  DMUL R14, R16, R16 ;  /* 0x00000010100e7228 */ /* 0x000fc80000000000 */
[----:B------:R-:W-:Y:S02]  /*0820*/  DMUL R24, R18, R20 ;  /* 0x0000001412187228 */ /* 0x000fe40000000000 */
[----:B0-----:R-:W-:Y:S02]  /*0830*/  DADD R4, -R4, R2 ;  /* 0x0000000004047229 */ /* 0x001fe40000000102 */
[----:B------:R-:W-:Y:S01]  /*0840*/  @!P0 DMUL R12, R20, -2.5 ;  /* 0xc0040000140c8828 */ /* 0x000fe20000000000 */
[----:B------:R-:W-:Y:S02]  /*0850*/  FSEL R2, R22, R8, !P2 ;  /* 0x0000000816027208 */ /* 0x000fe40005000000 */
[----:B------:R-:W-:Y:S01]  /*0860*/  FSEL R3, R23, R9, !P2 ;  /* 0x0000000917037208 */ /* 0x000fe20005000000 */
[----:B------:R-:W-:Y:S02]  /*0870*/  DMUL R22, R16, R14 ;  /* 0x0000000e10167228 */ /* 0x000fe40000000000 */
[----:B------:R-:W-:-:S02]  /*0880*/  @!P1 DMUL R8, R14, -2.5 ;  /* 0xc00400000e089828 */ /* 0x000fc40000000000 */
[----:B------:R-:W-:-:S08]  /*0890*/  @!P0 DFMA R12, R24, 1.5, R12 ;  /* 0x3ff80000180c882b */ /* 0x000fd0000000000c */
[----:B------:R-:W-:Y:S01]  /*08a0*/  @!P0 DADD R12, R12, 1 ;  /* 0x3ff000000c0c8429 */ /* 0x000fe20000000000 */
[----:B------:R-:W-:Y:S10]  /*08b0*/  @!P0 BRA `(.L_x_8) ;  /* 0x00000000001c8947 */ /* 0x000ff40003800000 */
[----:B------:R-:W-:Y:S01]  /*08c0*/  DSETP.GT.AND P0, PT, R18, 1, PT ;  /* 0x3ff000001200742a */ /* 0x000fe20003f04000 */
[----:B------:R-:W-:-:S05]  /*08d0*/  CS2R R12, SRZ ;  /* 0x00000000000c7805 */ /* 0x000fca000001ff00 */
[----:B------:R-:W-:-:S14]  /*08e0*/  DSETP.GEU.OR P0, PT, R18, 2, !P0 ;  /* 0x400000001200742a */ /* 0x000fdc000470e400 */
[----:B------:R-:W-:-:S08]  /*08f0*/  @!P0 DMUL R20, R20, 2.5 ;  /* 0x4004000014148828 */ /* 0x000fd00000000000 */
[----:B------:R-:W-:-:S08]  /*0900*/  @!P0 DFMA R20, R24, -0.5, R20 ;  /* 0xbfe000001814882b */ /* 0x000fd00000000014 */
[----:B------:R-:W-:-:S08]  /*0910*/  @!P0 DFMA R20, R18, -4, R20 ;  /* 0xc01000001214882b */ /* 0x000fd00000000014 */
[----:B------:R-:W-:-:S11]  /*0920*/  @!P0 DADD R12, R20, 2 ;  /* 0x40000000140c8429 */ /* 0x000fd60000000000 */
.L_x_8:
[----:B------:R-:W-:Y:S05]  /*0930*/  BSYNC.RECONVERGENT B1 ;  /* 0x0000000000017941 */ /* 0x000fea0003800200 */
.L_x_7:
[----:B------:R-:W-:Y:S01]  /*0940*/  VIADD R6, R0, 0xffffffff ;  /* 0xffffffff00067836 */ /* 0x000fe20000000000 */
[----:B------:R-:W-:Y:S01]  /*0950*/  @!P1 DFMA R26, R22, 1.5, R8 ;  /* 0x3ff80000161a982b */ /* 0x000fe20000000008 */
[----:B------:R-:W-:Y:S01]  /*0960*/  BSSY.RECONVERGENT B1, `(.L_x_9) ;  /* 0x000000f000017945 */ /* 0x000fe20003800200 */
[----:B------:R-:W-:Y:S01]  /*0970*/  DSETP.GEU.AND P2, PT, R4, RZ, PT ;  /* 0x000000ff0400722a */ /* 0x000fe20003f4e000 */
[----:B------:R0:W1:Y:S01]  /*0980*/  I2F.F64 R20, R6 ;  /* 0x0000000600147312 */ /* 0x0000620000201c00 */
[C---:B------:R-:W-:Y:S02]  /*0990*/  DSETP.GTU.AND P3, PT, R2.reuse, 1, PT ;  /* 0x3ff000000200742a */ /* 0x040fe40003f6c000 */
[----:B------:R-:W-:Y:S02]  /*09a0*/  DADD R18, -RZ, -R4 ;  /* 0x00000000ff127229 */ /* 0x000fe40000000904 */
[----:B------:R-:W-:Y:S02]  /*09b0*/  DMUL R8, R2, R2 ;  /* 0x0000000202087228 */ /* 0x000fe40000000000 */
[----:B------:R-:W-:Y:S01]  /*09c0*/  @!P1 DADD R26, R26, 1 ;  /* 0x3ff000001a1a9429 */ /* 0x000fe20000000000 */
[----:B0-----:R-:W-:Y:S10]  /*09d0*/  @!P1 BRA `(.L_x_10) ;  /* 0x00000000001c9947 */ /* 0x001ff40003800000 */
[----:B------:R-:W-:Y:S01]  /*09e0*/  DSETP.GT.AND P0, PT, R16, 1, PT ;  /* 0x3ff000001000742a */ /* 0x000fe20003f04000 */
[----:B------:R-:W-:-:S05]  /*09f0*/  CS2R R26, SRZ ;  /* 0x00000000001a7805 */ /* 0x000fca000001ff00 */
[----:B------:R-:W-:-:S14]  /*0a00*/  DSETP.GEU.OR P0, PT, R16, 2, !P0 ;  /* 0x400000001000742a */ /* 0x000fdc000470e400 */
[----:B------:R-:W-:-:S08]  /*0a10*/  @!P0 DMUL R14, R14, 2.5 ;  /* 0x400400000e0e8828 */ /* 0x000fd00000000000 */
[----:B------:R-:W-:-:S08]  /*0a20*/  @!P0 DFMA R14, R22, -0.5, R14 ;  /* 0xbfe00000160e882b */ /* 0x000fd0000000000e */
[----:B------:R-:W-:-:S08]  /*0a30*/  @!P0 DFMA R14, R16, -4, R14 ;  /* 0xc0100000100e882b */ /* 0x000fd0000000000e */
[----:B------:R-:W-:-:S11]  /*0a40*/  @!P0 DADD R26, R14, 2 ;  /* 0x400000000e1a8429 */ /* 0x000fd60000000000 */
.L_x_10:
[----:B------:R-:W-:Y:S05]  /*0a50*/  BSYNC.RECONVERGENT B1 ;  /* 0x0000000000017941 */ /* 0x000fea0003800200 */
.L_x_9:
[----:B------:R-:W-:Y:S01]  /*0a60*/  DMUL R14, R2, R8 ;  /* 0x00000008020e7228 */ /* 0x000fe20000000000 */
[----:B------:R-:W-:Y:S01]  /*0a70*/  FSEL R4, R18, R4, !P2 ;  /* 0x0000000412047208 */ /* 0x000fe20005000000 */
[----:B------:R-:W-:Y:S01]  /*0a80*/  @!P3 DMUL R16, R8, -2.5 ;  /* 0xc00400000810b828 */ /* 0x000fe20000000000 */
[----:B------:R-:W-:Y:S01]  /*0a90*/  FSEL R5, R19, R5, !P2 ;  /* 0x0000000513057208 */ /* 0x000fe20005000000 */
[----:B-1----:R-:W-:Y:S01]  /*0aa0*/  DADD R20, -R20, R10 ;  /* 0x0000000014147229 */ /* 0x002fe2000000010a */
[----:B------:R-:W-:Y:S04]  /*0ab0*/  BSSY.RECONVERGENT B1, `(.L_x_11) ;  /* 0x000000d000017945 */ /* 0x000fe80003800200 */
[----:B------:R-:W-:Y:S02]  /*0ac0*/  DSETP.GTU.AND P1, PT, R4, 1, PT ;  /* 0x3ff000000400742a */ /* 0x000fe40003f2c000 */
[----:B------:R-:W-:-:S02]  /*0ad0*/  @!P3 DFMA R18, R14, 1.5, R16 ;  /* 0x3ff800000e12b82b */ /* 0x000fc40000000010 */
[----:B------:R-:W-:-:S06]  /*0ae0*/  DADD R16, -RZ, -R20 ;  /* 0x00000000ff107229 */ /* 0x000fcc0000000914 */
        /* <DEDUP_REMOVED lines=9> */
.L_x_12:
[----:B------:R-:W-:Y:S05]  /*0b80*/  BSYNC.RECONVERGENT B1 ;  /* 0x0000000000017941 */ /* 0x000fea0003800200 */
.L_x_11:
[----:B------:R-:W-:Y:S01]  /*0b90*/  DMUL R14, R4, R4 ;  /* 0x00000004040e7228 */ /* 0x000fe20000000000 */
[----:B------:R-:W0:Y:S01]  /*0ba0*/  I2F.F64 R22, R0 ;  /* 0x0000000000167312 */ /* 0x000e220000201c00 */
[----:B------:R-:W-:Y:S01]  /*0bb0*/  DSETP.GEU.AND P0, PT, R20, RZ, PT ;  /* 0x000000ff1400722a */ /* 0x000fe20003f0e000 */
[----:B------:R-:W-:Y:S05]  /*0bc0*/  BSSY.RECONVERGENT B1, `(.L_x_13) ;  /* 0x0000012000017945 */ /* 0x000fea0003800200 */
[----:B------:R-:W-:Y:S01]  /*0bd0*/  DMUL R8, R4, R14 ;  /* 0x0000000e04087228 */ /* 0x000fe20000000000 */
[----:B------:R-:W-:Y:S01]  /*0be0*/  FSEL R16, R16, R20, !P0 ;  /* 0x0000001410107208 */ /* 0x000fe20004000000 */
[----:B------:R-:W-:Y:S01]  /*0bf0*/  @!P1 DMUL R2, R14, -2.5 ;  /* 0xc00400000e029828 */ /* 0x000fe20000000000 */
[----:B------:R-:W-:Y:S01]  /*0c00*/  FSEL R17, R17, R21, !P0 ;  /* 0x0000001511117208 */ /* 0x000fe20004000000 */
[----:B0-----:R-:W-:-:S06]  /*0c10*/  DADD R22, -R22, R10 ;  /* 0x0000000016167229 */ /* 0x001fcc000000010a */
[----:B------:R-:W-:Y:S02]  /*0c20*/  @!P1 DFMA R2, R8, 1.5, R2 ;  /* 0x3ff800000802982b */ /* 0x000fe40000000002 */
[----:B------:R-:W-:Y:S02]  /*0c30*/  DSETP.GTU.AND P2, PT, R16, 1, PT ;  /* 0x3ff000001000742a */ /* 0x000fe40003f4c000 */
[----:B------:R-:W-:-:S04]  /*0c40*/  DADD R20, -RZ, -R22 ;  /* 0x00000000ff147229 */ /* 0x000fc80000000916 */
        /* <DEDUP_REMOVED lines=9> */
.L_x_14:
[----:B------:R-:W-:Y:S05]  /*0ce0*/  BSYNC.RECONVERGENT B1 ;  /* 0x0000000000017941 */ /* 0x000fea0003800200 */
.L_x_13:
[----:B------:R-:W-:Y:S01]  /*0cf0*/  DMUL R4, R16, R16 ;  /* 0x0000001010047228 */ /* 0x000fe20000000000 */
[----:B------:R-:W-:Y:S01]  /*0d00*/  BSSY.RECONVERGENT B1, `(.L_x_15) ;  /* 0x0000011000017945 */ /* 0x000fe20003800200 */
[----:B------:R-:W-:-:S06]  /*0d10*/  DSETP.GEU.AND P0, PT, R22, RZ, PT ;  /* 0x000000ff1600722a */ /* 0x000fcc0003f0e000 */
[----:B------:R-:W-:Y:S01]  /*0d20*/  DMUL R8, R16, R4 ;  /* 0x0000000410087228 */ /* 0x000fe20000000000 */
[----:B------:R-:W-:Y:S01]  /*0d30*/  FSEL R20, R20, R22, !P0 ;  /* 0x0000001614147208 */ /* 0x000fe20004000000 */
[----:B------:R-:W-:Y:S01]  /*0d40*/  @!P2 DMUL R14, R4, -2.5 ;  /* 0xc0040000040ea828 */ /* 0x000fe20000000000 */
[----:B------:R-:W-:-:S06]  /*0d50*/  FSEL R21, R21, R23, !P0 ;  /* 0x0000001715157208 */ /* 0x000fcc0004000000 */
[----:B------:R-:W-:Y:S02]  /*0d60*/  DSETP.GTU.AND P1, PT, R20, 1, PT ;  /* 0x3ff000001400742a */ /* 0x000fe40003f2c000 */
        /* <DEDUP_REMOVED lines=10> */
.L_x_16:
[----:B------:R-:W-:Y:S05]  /*0e10*/  BSYNC.RECONVERGENT B1 ;  /* 0x0000000000017941 */ /* 0x000fea0003800200 */
.L_x_15:
[C---:B------:R-:W-:Y:S01]  /*0e20*/  DMUL R16, R20.reuse, R20 ;  /* 0x0000001414107228 */ /* 0x040fe20000000000 */
[----:B------:R-:W-:Y:S01]  /*0e30*/  VIADD R24, R0, 0x1 ;  /* 0x0000000100187836 */ /* 0x000fe20000000000 */
[----:B------:R-:W-:Y:S03]  /*0e40*/  BSSY.RECONVERGENT B1, `(.L_x_17) ;  /* 0x000000f000017945 */ /* 0x000fe60003800200 */
[----:B------:R-:W0:Y:S03]  /*0e50*/  I2F.F64 R4, R24 ;  /* 0x0000001800047312 */ /* 0x000e260000201c00 */
[----:B------:R-:W-:Y:S02]  /*0e60*/  DMUL R22, R20, R16 ;  /* 0x0000001014167228 */ /* 0x000fe40000000000 */
[----:B------:R-:W-:-:S08]  /*0e70*/  @!P1 DMUL R8, R16, -2.5 ;  /* 0xc004000010089828 */ /* 0x000fd00000000000 */
[----:B------:R-:W-:Y:S02]  /*0e80*/  @!P1 DFMA R8, R22, 1.5, R8 ;  /* 0x3ff800001608982b */ /* 0x000fe40000000008 */
[----:B0-----:R-:W-:-:S06]  /*0e90*/  DADD R4, -R4, R10 ;  /* 0x0000000004047229 */ /* 0x001fcc000000010a */
        /* <DEDUP_REMOVED lines=9> */
.L_x_18:
[----:B------:R-:W-:Y:S05]  /*0f30*/  BSYNC.RECONVERGENT B1 ;  /* 0x0000000000017941 */ /* 0x000fea0003800200 */
.L_x_17:
[----:B------:R-:W-:Y:S01]  /*0f40*/  DADD R16, -RZ, -R4 ;  /* 0x00000000ff107229 */ /* 0x000fe20000000904 */
[----:B------:R-:W-:Y:S01]  /*0f50*/  BSSY.RECONVERGENT B1, `(.L_x_19) ;  /* 0x0000012000017945 */ /* 0x000fe20003800200 */
[----:B------:R-:W-:-:S08]  /*0f60*/  DSETP.GEU.AND P0, PT, R4, RZ, PT ;  /* 0x000000ff0400722a */ /* 0x000fd00003f0e000 */
[----:B------:R-:W-:Y:S02]  /*0f70*/  FSEL R16, R16, R4, !P0 ;  /* 0x0000000410107208 */ /* 0x000fe40004000000 */
[----:B------:R-:W-:-:S06]  /*0f80*/  FSEL R17, R17, R5, !P0 ;  /* 0x0000000511117208 */ /* 0x000fcc0004000000 */
[C---:B------:R-:W-:Y:S02]  /*0f90*/  DSETP.GTU.AND P0, PT, R16.reuse, 1, PT ;  /* 0x3ff000001000742a */ /* 0x040fe40003f0c000 */
[----:B------:R-:W-:-:S08]  /*0fa0*/  DMUL R20, R16, R16 ;  /* 0x0000001010147228 */ /* 0x000fd00000000000 */
[----:B------:R-:W-:-:S04]  /*0fb0*/  DMUL R22, R16, R20 ;  /* 0x0000001410167228 */ /* 0x000fc80000000000 */
[----:B------:R-:W-:-:S08]  /*0fc0*/  @!P0 DMUL R4, R20, -2.5 ;  /* 0xc004000014048828 */ /* 0x000fd00000000000 */
        /* <DEDUP_REMOVED lines=10> */
.L_x_20:
[----:B------:R-:W-:Y:S05]  /*1070*/  BSYNC.RECONVERGENT B1 ;  /* 0x0000000000017941 */ /* 0x000fea0003800200 */
.L_x_19:
[----:B------:R-:W-:Y:S01]  /*1080*/  VIADD R24, R0, 0x2 ;  /* 0x0000000200187836 */ /* 0x000fe20000000000 */
[----:B------:R-:W-:Y:S03]  /*1090*/  BSSY.RECONVERGENT B1, `(.L_x_21) ;  /* 0x0000015000017945 */ /* 0x000fe60003800200 */
[----:B------:R-:W0:Y:S02]  /*10a0*/  I2F.F64 R16, R24 ;  /* 0x0000001800107312 */ /* 0x000e240000201c00 */
[----:B0-----:R-:W-:-:S08]  /*10b0*/  DADD R16, -R16, R10 ;  /* 0x0000000010107229 */ /* 0x001fd0000000010a */
[----:B------:R-:W-:Y:S02]  /*10c0*/  DADD R10, -RZ, -R16 ;  /* 0x00000000ff0a7229 */ /* 0x000fe40000000910 */
        /* <DEDUP_REMOVED lines=17> */
.L_x_22:
[----:B------:R-:W-:Y:S05]  /*11e0*/  BSYNC.RECONVERGENT B1 ;  /* 0x0000000000017941 */ /* 0x000fea0003800200 */
.L_x_21:
[----:B------:R-:W0:Y:S01]  /*11f0*/  LDCU.128 UR12, c[0x0][0x380] ;  /* 0x00007000ff0c77ac */ /* 0x000e220008000c00 */
[----:B------:R-:W-:Y:S01]  /*1200*/  IMAD R6, R6, UR8, RZ ;  /* 0x0000000806067c24 */ /* 0x000fe2000f8e02ff */
[--C-:B------:R-:W-:Y:S01]  /*1210*/  SHF.R.S32.HI R24, RZ, 0x1f, R7.reuse ;  /* 0x0000001fff187819 */ /* 0x100fe20000011407 */
[----:B------:R-:W-:Y:S01]  /*1220*/  IMAD R0, R0, UR8, RZ ;  /* 0x0000000800007c24 */ /* 0x000fe2000f8e02ff */
[----:B------:R-:W-:Y:S01]  /*1230*/  DMUL R22, R14, R12 ;  /* 0x0000000c0e167228 */ /* 0x000fe20000000000 */
[----:B------:R-:W-:Y:S01]  /*1240*/  USHF.R.S32.HI UR4, URZ, 0x1f, UR8 ;  /* 0x0000001fff047899 */ /* 0x000fe20008011408 */
[----:B------:R-:W-:Y:S01]  /*1250*/  SHF.R.S32.HI R17, RZ, 0x1f, R6 ;  /* 0x0000001fff117819 */ /* 0x000fe20000011406 */
[----:B------:R-:W-:Y:S01]  /*1260*/  S2UR UR5, SR_CTAID.X ;  /* 0x00000000000579c3 */ /* 0x000fe20000002500 */
[----:B------:R-:W1:Y:S01]  /*1270*/  LDCU UR10, c[0x0][0x390] ;  /* 0x00007200ff0a77ac */ /* 0x000e620008000800 */
[----:B0-----:R-:W-:-:S04]  /*1280*/  IADD3 R28, P0, P1, R6, UR12, R7 ;  /* 0x0000000c061c7c10 */ /* 0x001fc8000f91e007 */
[----:B------:R-:W-:Y:S02]  /*1290*/  IADD3.X R29, PT, PT, R17, UR13, R24, P0, P1 ;  /* 0x0000000d111d7c10 */ /* 0x000fe400087e2418 */
[----:B------:R-:W-:Y:S02]  /*12a0*/  SHF.R.S32.HI R17, RZ, 0x1f, R0 ;  /* 0x0000001fff117819 */ /* 0x000fe40000011400 */
[----:B------:R-:W-:Y:S01]  /*12b0*/  IADD3 R16, P0, P1, R0, UR12, R7 ;  /* 0x0000000c00107c10 */ /* 0x000fe2000f91e007 */
[----:B------:R0:W2:Y:S03]  /*12c0*/  LDG.E.U8 R25, desc[UR6][R28.64+-0x1] ;  /* 0xffffff061c197981 */ /* 0x0000a6000c1e1100 */
[----:B------:R-:W-:-:S05]  /*12d0*/  IADD3.X R17, PT, PT, R17, UR13, R24, P0, P1 ;  /* 0x0000000d11117c10 */ /* 0x000fca00087e2418 */
[----:B------:R-:W3:Y:S01]  /*12e0*/  LDG.E.U8 R16, desc[UR6][R16.64+-0x1] ;  /* 0xffffff0610107981 */ /* 0x000ee2000c1e1100 */
[----:B------:R-:W-:-:S05]  /*12f0*/  VIADD R0, R0, UR8 ;  /* 0x0000000800007c36 */ /* 0x000fca0008000000 */
[----:B0-----:R-:W-:Y:S01]  /*1300*/  IADD3 R28, P0, P1, R0, UR12, R7 ;  /* 0x0000000c001c7c10 */ /* 0x001fe2000f91e007 */
[----:B--2---:R-:W0:Y:S08]  /*1310*/  I2F.F64.U16 R20, R25 ;  /* 0x0000001900147312 */ /* 0x004e300000101800 */
[----:B---3--:R-:W2:Y:S01]  /*1320*/  I2F.F64.U16 R16, R16 ;  /* 0x0000001000107312 */ /* 0x008ea20000101800 */
[----:B0-----:R-:W-:-:S02]  /*1330*/  DFMA R20, R22, R20, RZ ;  /* 0x000000141614722b */ /* 0x001fc400000000ff */
[----:B------:R-:W-:-:S08]  /*1340*/  DMUL R22, R8, R12 ;  /* 0x0000000c08167228 */ /* 0x000fd00000000000 */
[----:B--2---:R-:W-:Y:S01]  /*1350*/  DFMA R16, R22, R16, R20 ;  /* 0x000000101610722b */ /* 0x004fe20000000014 */
[----:B------:R-:W-:-:S04]  /*1360*/  SHF.R.S32.HI R21, RZ, 0x1f, R0 ;  /* 0x0000001fff157819 */ /* 0x000fc80000011400 */
[----:B------:R-:W-:-:S05]  /*1370*/  IADD3.X R29, PT, PT, R21, UR13, R24, P0, P1 ;  /* 0x0000000d151d7c10 */ /* 0x000fca00087e2418 */
[----:B------:R-:W2:Y:S01]  /*1380*/  LDG.E.U8 R20, desc[UR6][R28.64+-0x1] ;  /* 0xffffff061c147981 */ /* 0x000ea2000c1e1100 */
[----:B------:R-:W-:Y:S01]  /*1390*/  DMUL R22, R4, R12 ;  /* 0x0000000c04167228 */ /* 0x000fe20000000000 */
[----:B------:R-:W-:Y:S01]  /*13a0*/  VIADD R0, R0, UR8 ;  /* 0x0000000800007c36 */ /* 0x000fe20008000000 */
[----:B--2---:R-:W0:Y:S06]  /*13b0*/  I2F.F64.U16 R20, R20 ;  /* 0x0000001400147312 */ /* 0x004e2c0000101800 */
[----:B0-----:R-:W-:Y:S01]  /*13c0*/  DFMA R16, R22, R20, R16 ;  /* 0x000000141610722b */ /* 0x001fe20000000010 */
[----:B------:R-:W-:-:S02]  /*13d0*/  SHF.R.S32.HI R21, RZ, 0x1f, R0 ;  /* 0x0000001fff157819 */ /* 0x000fc40000011400 */
[----:B------:R-:W-:Y:S01]  /*13e0*/  IADD3 R22, P0, P1, R0, UR12, R7 ;  /* 0x0000000c00167c10 */ /* 0x000fe2000f91e007 */
[----:B------:R-:W-:-:S03]  /*13f0*/  IMAD.IADD R7, R7, 0x1, R6 ;  /* 0x0000000107077824 */ /* 0x000fc600078e0206 */
[----:B------:R-:W-:Y:S02]  /*1400*/  IADD3.X R23, PT, PT, R21, UR13, R24, P0, P1 ;  /* 0x0000000d15177c10 */ /* 0x000fe400087e2418 */
[----:B------:R-:W-:-:S03]  /*1410*/  IADD3 R6, P0, PT, R7, UR12, RZ ;  /* 0x0000000c07067c10 */ /* 0x000fc6000ff1e0ff */
[----:B------:R-:W2:Y:S01]  /*1420*/  LDG.E.U8 R22, desc[UR6][R22.64+-0x1] ;  /* 0xffffff0616167981 */ /* 0x000ea2000c1e1100 */
[----:B------:R-:W-:Y:S02]  /*1430*/  LEA.HI.X.SX32 R7, R7, UR13, 0x1, P0 ;  /* 0x0000000d07077c11 */ /* 0x000fe400080f0eff */
[----:B------:R-:W-:-:S03]  /*1440*/  IADD3 R20, P0, PT, R6, UR8, RZ ;  /* 0x0000000806147c10 */ /* 0x000fc6000ff1e0ff */
[----:B------:R-:W3:Y:S01]  /*1450*/  LDG.E.U8 R24, desc[UR6][R6.64] ;  /* 0x0000000606187981 */ /* 0x000ee2000c1e1100 */
[----:B------:R-:W-:-:S05]  /*1460*/  IADD3.X R21, PT, PT, R7, UR4, RZ, P0, !PT ;  /* 0x0000000407157c10 */ /* 0x000fca00087fe4ff */
[----:B------:R-:W4:Y:S01]  /*1470*/  LDG.E.U8 R0, desc[UR6][R20.64] ;  /* 0x0000000614007981 */ /* 0x000f22000c1e1100 */
[----:B------:R-:W-:Y:S01]  /*1480*/  DMUL R12, R10, R12 ;  /* 0x0000000c0a0c7228 */ /* 0x000fe20000000000 */
[----:B--2---:R-:W0:Y:S08]  /*1490*/  I2F.F64.U16 R22, R22 ;  /* 0x0000001600167312 */ /* 0x004e300000101800 */
[----:B---3--:R-:W2:Y:S01]  /*14a0*/  I2F.F64.U16 R24, R24 ;  /* 0x0000001800187312 */ /* 0x008ea20000101800 */
[----:B0-----:R-:W-:-:S07]  /*14b0*/  DFMA R16, R12, R22, R16 ;  /* 0x000000160c10722b */ /* 0x001fce0000000010 */
[----:B----4-:R0:W3:Y:S01]  /*14c0*/  I2F.F64.U16 R28, R0 ;  /* 0x00000000001c7312 */ /* 0x0100e20000101800 */
[----:B------:R-:W-:Y:S01]  /*14d0*/  DMUL R12, R14, R26 ;  /* 0x0000001a0e0c7228 */ /* 0x000fe20000000000 */
[----:B0-----:R-:W4:Y:S07]  /*14e0*/  LDG.E.U8 R0, desc[UR6][R6.64+0x1] ;  /* 0x0000010606007981 */ /* 0x001f2e000c1e1100 */
[----:B--2---:R-:W-:Y:S01]  /*14f0*/  DFMA R22, R12, R24, R16 ;  /* 0x000000180c16722b */ /* 0x004fe20000000010 */
[----:B------:R-:W-:Y:S01]  /*1500*/  IADD3 R16, P0, PT, R20, UR8, RZ ;  /* 0x0000000814107c10 */ /* 0x000fe2000ff1e0ff */
[----:B------:R-:W-:-:S03]  /*1510*/  DMUL R12, R8, R26 ;  /* 0x0000001a080c7228 */ /* 0x000fc60000000000 */
[----:B------:R-:W-:Y:S01]  /*1520*/  IADD3.X R17, PT, PT, R21, UR4, RZ, P0, !PT ;  /* 0x0000000415117c10 */ /* 0x000fe200087fe4ff */
[----:B------:R-:W2:Y:S04]  /*1530*/  LDG.E.U8 R6, desc[UR6][R6.64+0x2] ;  /* 0x0000020606067981 */ /* 0x000ea8000c1e1100 */
[----:B---3--:R-:W-:Y:S01]  /*1540*/  DFMA R12, R12, R28, R22 ;  /* 0x0000001c0c0c722b */ /* 0x008fe20000000016 */
[----:B------:R-:W3:Y:S01]  /*1550*/  LDG.E.U8 R28, desc[UR6][R16.64] ;  /* 0x00000006101c7981 */ /* 0x000ee2000c1e1100 */
[----:B------:R-:W-:Y:S01]  /*1560*/  DMUL R22, R4, R26 ;  /* 0x0000001a04167228 */ /* 0x000fe20000000000 */
[----:B---3--:R-:W0:Y:S07]  /*1570*/  I2F.F64.U16 R28, R28 ;  /* 0x0000001c001c7312 */ /* 0x008e2e0000101800 */
[----:B0-----:R-:W-:Y:S01]  /*1580*/  DFMA R22, R22, R28, R12 ;  /* 0x0000001c1616722b */ /* 0x001fe2000000000c */
[----:B------:R-:W-:Y:S01]  /*1590*/  IADD3 R12, P0, PT, R16, UR8, RZ ;  /* 0x00000008100c7c10 */ /* 0x000fe2000ff1e0ff */
[----:B------:R-:W3:Y:S03]  /*15a0*/  LDG.E.U8 R28, desc[UR6][R20.64+0x1] ;  /* 0x00000106141c7981 */ /* 0x000ee6000c1e1100 */
[----:B------:R-:W-:Y:S01]  /*15b0*/  IADD3.X R13, PT, PT, R17, UR4, RZ, P0, !PT ;  /* 0x00000004110d7c10 */ /* 0x000fe200087fe4ff */
[----:B------:R-:W5:Y:S04]  /*15c0*/  LDG.E.U8 R29, desc[UR6][R16.64+0x1] ;  /* 0x00000106101d7981 */ /* 0x000f68000c1e1100 */
[----:B------:R-:W4:Y:S01]  /*15d0*/  LDG.E.U8 R24, desc[UR6][R12.64] ;  /* 0x000000060c187981 */ /* 0x000f22000c1e1100 */
[----:B------:R-:W-:-:S03]  /*15e0*/  DMUL R26, R10, R26 ;  /* 0x0000001a0a1a7228 */ /* 0x000fc60000000000 */
[----:B------:R-:W2:Y:S04]  /*15f0*/  LDG.E.U8 R20, desc[UR6][R20.64+0x2] ;  /* 0x0000020614147981 */ /* 0x000ea8000c1e1100 */
[----:B------:R-:W2:Y:S01]  /*1600*/  LDG.E.U8 R16, desc[UR6][R16.64+0x2] ;  /* 0x0000020610107981 */ /* 0x000ea2000c1e1100 */
[----:B----4-:R-:W0:Y:S02]  /*1610*/  I2F.F64.U16 R24, R24 ;  /* 0x0000001800187312 */ /* 0x010e240000101800 */
[----:B0-----:R-:W-:-:S06]  /*1620*/  DFMA R22, R26, R24, R22 ;  /* 0x000000181a16722b */ /* 0x001fcc0000000016 */
[----:B------:R0:W4:Y:S01]  /*1630*/  I2F.F64.U16 R24, R0 ;  /* 0x0000000000187312 */ /* 0x0001220000101800 */
[----:B------:R-:W-:Y:S01]  /*1640*/  DMUL R26, R14, R18 ;  /* 0x000000120e1a7228 */ /* 0x000fe20000000000 */
[----:B0-----:R-:W2:Y:S07]  /*1650*/  LDG.E.U8 R0, desc[UR6][R12.64+0x2] ;  /* 0x000002060c007981 */ /* 0x001eae000c1e1100 */
[----:B----4-:R-:W-:Y:S02]  /*1660*/  DFMA R22, R26, R24, R22 ;  /* 0x000000181a16722b */ /* 0x010fe40000000016 */
[----:B---3--:R-:W0:Y:S01]  /*1670*/  I2F.F64.U16 R26, R28 ;  /* 0x0000001c001a7312 */ /* 0x008e220000101800 */
[----:B------:R-:W-:-:S08]  /*1680*/  DMUL R24, R8, R18 ;  /* 0x0000001208187228 */ /* 0x000fd00000000000 */
[----:B0-----:R-:W-:Y:S01]  /*1690*/  DFMA R24, R24, R26, R22 ;  /* 0x0000001a1818722b */ /* 0x001fe20000000016 */
[----:B-----5:R-:W0:Y:S01]  /*16a0*/  I2F.F64.U16 R26, R29 ;  /* 0x0000001d001a7312 */ /* 0x020e220000101800 */
[----:B------:R-:W-:-:S08]  /*16b0*/  DMUL R22, R4, R18 ;  /* 0x0000001204167228 */ /* 0x000fd00000000000 */
[----:B0-----:R-:W-:Y:S01]  /*16c0*/  DFMA R22, R22, R26, R24 ;  /* 0x0000001a1616722b */ /* 0x001fe20000000018 */
[----:B------:R0:W3:Y:S01]  /*16d0*/  LDG.E.U8 R26, desc[UR6][R12.64+0x1] ;  /* 0x000001060c1a7981 */ /* 0x0000e2000c1e1100 */
[----:B------:R-:W-:Y:S01]  /*16e0*/  DMUL R24, R10, R18 ;  /* 0x000000120a187228 */ /* 0x000fe20000000000 */
[----:B--2---:R-:W-:Y:S01]  /*16f0*/  I2F.F64.U16 R18, R6 ;  /* 0x0000000600127312 */ /* 0x004fe20000101800 */
[-C--:B------:R-:W-:Y:S02]  /*1700*/  DMUL R14, R14, R2.reuse ;  /* 0x000000020e0e7228 */ /* 0x080fe40000000000 */
[----:B------:R-:W-:-:S05]  /*1710*/  DMUL R8, R8, R2 ;  /* 0x0000000208087228 */ /* 0x000fca0000000000 */
[----:B------:R-:W-:Y:S01]  /*1720*/  I2F.F64.U16 R6, R16 ;  /* 0x0000001000067312 */ /* 0x000fe20000101800 */
[-C--:B------:R-:W-:Y:S02]  /*1730*/  DMUL R4, R4, R2.reuse ;  /* 0x0000000204047228 */ /* 0x080fe40000000000 */
[----:B------:R-:W-:Y:S01]  /*1740*/  DMUL R2, R10, R2 ;  /* 0x000000020a027228 */ /* 0x000fe20000000000 */
[----:B------:R-:W2:Y:S04]  /*1750*/  S2UR UR4, SR_CTAID.Y ;  /* 0x00000000000479c3 */ /* 0x000ea80000002600 */
[----:B0-----:R-:W-:Y:S08]  /*1760*/  I2F.F64.U16 R12, R0 ;  /* 0x00000000000c7312 */ /* 0x001ff00000101800 */
[----:B---3--:R-:W0:Y:S02]  /*1770*/  I2F.F64.U16 R26, R26 ;  /* 0x0000001a001a7312 */ /* 0x008e240000101800 */
[----:B0-----:R-:W-:-:S06]  /*1780*/  DFMA R22, R24, R26, R22 ;  /* 0x0000001a1816722b */ /* 0x001fcc0000000016 */
[----:B------:R-:W0:Y:S02]  /*1790*/  I2F.F64.U16 R24, R20 ;  /* 0x0000001400187312 */ /* 0x000e240000101800 */
[----:B------:R-:W-:-:S08]  /*17a0*/  DFMA R14, R14, R18, R22 ;  /* 0x000000120e0e722b */ /* 0x000fd00000000016 */
[----:B0-----:R-:W-:-:S08]  /*17b0*/  DFMA R8, R8, R24, R14 ;  /* 0x000000180808722b */ /* 0x001fd0000000000e */
[----:B------:R-:W-:Y:S01]  /*17c0*/  DFMA R4, R4, R6, R8 ;  /* 0x000000060404722b */ /* 0x000fe20000000008 */
[----:B------:R-:W2:Y:S01]  /*17d0*/  S2R R7, SR_TID.Y ;  /* 0x0000000000077919 */ /* 0x000ea20000002200 */
[----:B------:R-:W0:Y:S06]  /*17e0*/  S2R R6, SR_TID.X ;  /* 0x0000000000067919 */ /* 0x000e2c0000002100 */
[----:B------:R-:W-:Y:S02]  /*17f0*/  DFMA R2, R2, R12, R4 ;  /* 0x0000000c0202722b */ /* 0x000fe40000000004 */
[----:B------:R-:W2:Y:S08]  /*1800*/  LDC R4, c[0x0][0x364] ;  /* 0x0000d900ff047b82 */ /* 0x000eb00000000800 */
[----:B------:R-:W0:Y:S01]  /*1810*/  LDC R5, c[0x0][0x360] ;  /* 0x0000d800ff057b82 */ /* 0x000e220000000800 */
[----:B------:R-:W-:-:S06]  /*1820*/  DSETP.GEU.AND P0, PT, R2, RZ, PT ;  /* 0x000000ff0200722a */ /* 0x000fcc0003f0e000 */
[----:B------:R-:W-:Y:S02]  /*1830*/  FSEL R2, R2, RZ, P0 ;  /* 0x000000ff02027208 */ /* 0x000fe40000000000 */
[----:B------:R-:W-:-:S06]  /*1840*/  FSEL R3, R3, RZ, P0 ;  /* 0x000000ff03037208 */ /* 0x000fcc0000000000 */
[----:B------:R-:W-:Y:S01]  /*1850*/  DSETP.GT.AND P0, PT, R2, 255, PT ;  /* 0x406fe0000200742a */ /* 0x000fe20003f04000 */
[----:B--2---:R-:W-:-:S05]  /*1860*/  IMAD R0, R4, UR4, R7 ;  /* 0x0000000404007c24 */ /* 0x004fca000f8e0207 */
[----:B------:R-:W-:Y:S02]  /*1870*/  FSEL R3, R3, 3.748046875, !P0 ;  /* 0x406fe00003037808 */ /* 0x000fe40004000000 */
[----:B------:R-:W-:Y:S01]  /*1880*/  FSEL R2, R2, RZ, !P0 ;  /* 0x000000ff02027208 */ /* 0x000fe20004000000 */
[----:B0-----:R-:W-:-:S03]  /*1890*/  IMAD R5, R5, UR5, R6 ;  /* 0x0000000505057c24 */ /* 0x001fc6000f8e0206 */
[----:B------:R-:W0:Y:S01]  /*18a0*/  F2I.U32.F64.TRUNC R3, R2 ;  /* 0x0000000200037311 */ /* 0x000e22000030d000 */
[----:B-1----:R-:W-:-:S05]  /*18b0*/  IMAD R0, R0, UR10, R5 ;  /* 0x0000000a00007c24 */ /* 0x002fca000f8e0205 */
[----:B------:R-:W-:-:S04]  /*18c0*/  IADD3 R4, P0, PT, R0, UR14, RZ ;  /* 0x0000000e00047c10 */ /* 0x000fc8000ff1e0ff */
[----:B------:R-:W-:-:S05]  /*18d0*/  LEA.HI.X.SX32 R5, R0, UR15, 0x1, P0 ;  /* 0x0000000f00057c11 */ /* 0x000fca00080f0eff */
[----:B0-----:R-:W-:Y:S01]  /*18e0*/  STG.E.U8 desc[UR6][R4.64], R3 ;  /* 0x0000000304007986 */ /* 0x001fe2000c101106 */
[----:B------:R-:W-:Y:S05]  /*18f0*/  EXIT ;  /* 0x000000000000794d */ /* 0x000fea0003800000 */
        .weak           $__internal_0_$__cuda_sm20_div_rn_f64_full
        .type           $__internal_0_$__cuda_sm20_div_rn_f64_full,@function
        .size           $__internal_0_$__cuda_sm20_div_rn_f64_full,(.L_x_29 - $__internal_0_$__cuda_sm20_div_rn_f64_full)
$__internal_0_$__cuda_sm20_div_rn_f64_full:
[C---:B------:R-:W-:Y:S01]  /*1900*/  FSETP.GEU.AND P0, PT, |R7|.reuse, 1.469367938527859385e-39, PT ;  /* 0x001000000700780b */ /* 0x040fe20003f0e200 */
[----:B------:R-:W-:Y:S01]  /*1910*/  IMAD.U32 R6, RZ, RZ, UR4 ;  /* 0x00000004ff067e24 */ /* 0x000fe2000f8e00ff */
[----:B------:R-:W-:Y:S01]  /*1920*/  LOP3.LUT R5, R7, 0x800fffff, RZ, 0xc0, !PT ;  /* 0x800fffff07057812 */ /* 0x000fe200078ec0ff */
[----:B------:R-:W-:Y:S01]  /*1930*/  IMAD.U32 R4, RZ, RZ, UR4 ;  /* 0x00000004ff047e24 */ /* 0x000fe2000f8e00ff */
[----:B------:R-:W-:Y:S01]  /*1940*/  FSETP.GEU.AND P2, PT, |R9|, 1.469367938527859385e-39, PT ;  /* 0x001000000900780b */ /* 0x000fe20003f4e200 */
[----:B------:R-:W-:Y:S01]  /*1950*/  IMAD.MOV.U32 R14, RZ, RZ, 0x1 ;  /* 0x00000001ff0e7424 */ /* 0x000fe200078e00ff */
[----:B------:R-:W-:Y:S01]  /*1960*/  LOP3.LUT R5, R5, 0x3ff00000, RZ, 0xfc, !PT ;  /* 0x3ff0000005057812 */ /* 0x000fe200078efcff */
[----:B------:R-:W-:Y:S01]  /*1970*/  IMAD.MOV.U32 R21, RZ, RZ, 0x1ca00000 ;  /* 0x1ca00000ff157424 */ /* 0x000fe200078e00ff */
[----:B------:R-:W-:Y:S01]  /*1980*/  LOP3.LUT R20, R9, 0x7ff00000, RZ, 0xc0, !PT ;  /* 0x7ff0000009147812 */ /* 0x000fe200078ec0ff */
[----:B------:R-:W-:Y:S01]  /*1990*/  BSSY.RECONVERGENT B1, `(.L_x_23) ;  /* 0x000004f000017945 */ /* 0x000fe20003800200 */
[----:B------:R-:W-:-:S03]  /*19a0*/  LOP3.LUT R23, R7, 0x7ff00000, RZ, 0xc0, !PT ;  /* 0x7ff0000007177812 */ /* 0x000fc600078ec0ff */
[----:B------:R-:W-:Y:S01]  /*19b0*/  @!P0 DMUL R4, R6, 8.98846567431157953865e+307 ;  /* 0x7fe0000006048828 */ /* 0x000fe20000000000 */
[C---:B------:R-:W-:Y:S01]  /*19c0*/  ISETP.GE.U32.AND P1, PT, R20.reuse, R23, PT ;  /* 0x000000171400720c */ /* 0x040fe20003f26070 */
[----:B------:R-:W-:Y:S02]  /*19d0*/  IMAD.MOV.U32 R22, RZ, RZ, R20 ;  /* 0x000000ffff167224 */ /* 0x000fe400078e0014 */
[----:B------:R-:W-:Y:S02]  /*19e0*/  @!P2 LOP3.LUT R17, R7, 0x7ff00000, RZ, 0xc0, !PT ;  /* 0x7ff000000711a812 */ /* 0x000fe400078ec0ff */
[----:B------:R-:W0:Y:S02]  /*19f0*/  MUFU.RCP64H R15, R5 ;  /* 0x00000005000f7308 */ /* 0x000e240000001800 */
[----:B------:R-:W-:Y:S02]  /*1a00*/  @!P2 ISETP.GE.U32.AND P3, PT, R20, R17, PT ;  /* 0x000000111400a20c */ /* 0x000fe40003f66070 */
[----:B------:R-:W-:-:S02]  /*1a10*/  @!P0 LOP3.LUT R23, R5, 0x7ff00000, RZ, 0xc0, !PT ;  /* 0x7ff0000005178812 */ /* 0x000fc400078ec0ff */
[----:B------:R-:W-:-:S04]  /*1a20*/  @!P2 SEL R17, R21, 0x63400000, !P3 ;  /* 0x634000001511a807 */ /* 0x000fc80005800000 */
[----:B------:R-:W-:-:S04]  /*1a30*/  @!P2 LOP3.LUT R18, R17, 0x80000000, R9, 0xf8, !PT ;  /* 0x800000001112a812 */ /* 0x000fc800078ef809 */
[----:B------:R-:W-:Y:S01]  /*1a40*/  @!P2 LOP3.LUT R19, R18, 0x100000, RZ, 0xfc, !PT ;  /* 0x001000001213a812 */ /* 0x000fe200078efcff */
[----:B------:R-:W-:Y:S01]  /*1a50*/  @!P2 IMAD.MOV.U32 R18, RZ, RZ, RZ ;  /* 0x000000ffff12a224 */ /* 0x000fe200078e00ff */
[----:B0-----:R-:W-:-:S08]  /*1a60*/  DFMA R10, R14, -R4, 1 ;  /* 0x3ff000000e0a742b */ /* 0x001fd00000000804 */
[----:B------:R-:W-:-:S08]  /*1a70*/  DFMA R10, R10, R10, R10 ;  /* 0x0000000a0a0a722b */ /* 0x000fd0000000000a */
[----:B------:R-:W-:Y:S01]  /*1a80*/  DFMA R14, R14, R10, R14 ;  /* 0x0000000a0e0e722b */ /* 0x000fe2000000000e */
[----:B------:R-:W-:Y:S01]  /*1a90*/  SEL R11, R21, 0x63400000, !P1 ;  /* 0x63400000150b7807 */ /* 0x000fe20004800000 */
[----:B------:R-:W-:-:S03]  /*1aa0*/  IMAD.MOV.U32 R10, RZ, RZ, R8 ;  /* 0x000000ffff0a7224 */ /* 0x000fc600078e0008 */
[----:B------:R-:W-:-:S03]  /*1ab0*/  LOP3.LUT R11, R11, 0x800fffff, R9, 0xf8, !PT ;  /* 0x800fffff0b0b7812 */ /* 0x000fc600078ef809 */
[----:B------:R-:W-:-:S03]  /*1ac0*/  DFMA R16, R14, -R4, 1 ;  /* 0x3ff000000e10742b */ /* 0x000fc60000000804 */
[----:B------:R-:W-:-:S05]  /*1ad0*/  @!P2 DFMA R10, R10, 2, -R18 ;  /* 0x400000000a0aa82b */ /* 0x000fca0000000812 */
[----:B------:R-:W-:-:S05]  /*1ae0*/  DFMA R16, R14, R16, R14 ;  /* 0x000000100e10722b */ /* 0x000fca000000000e */
[----:B------:R-:W-:-:S03]  /*1af0*/  @!P2 LOP3.LUT R22, R11, 0x7ff00000, RZ, 0xc0, !PT ;  /* 0x7ff000000b16a812 */ /* 0x000fc600078ec0ff */
[----:B------:R-:W-:Y:S02]  /*1b00*/  DMUL R14, R16, R10 ;  /* 0x0000000a100e7228 */ /* 0x000fe40000000000 */
[----:B------:R-:W-:-:S05]  /*1b10*/  VIADD R24, R22, 0xffffffff ;  /* 0xffffffff16187836 */ /* 0x000fca0000000000 */
[----:B------:R-:W-:Y:S01]  /*1b20*/  ISETP.GT.U32.AND P0, PT, R24, 0x7feffffe, PT ;  /* 0x7feffffe1800780c */ /* 0x000fe20003f04070 */
[----:B------:R-:W-:Y:S01]  /*1b30*/  VIADD R24, R23, 0xffffffff ;  /* 0xffffffff17187836 */ /* 0x000fe20000000000 */
[----:B------:R-:W-:-:S04]  /*1b40*/  DFMA R18, R14, -R4, R10 ;  /* 0x800000040e12722b */ /* 0x000fc8000000000a */
[----:B------:R-:W-:-:S04]  /*1b50*/  ISETP.GT.U32.OR P0, PT, R24, 0x7feffffe, P0 ;  /* 0x7feffffe1800780c */ /* 0x000fc80000704470 */
[----:B------:R-:W-:-:S09]  /*1b60*/  DFMA R14, R16, R18, R14 ;  /* 0x00000012100e722b */ /* 0x000fd2000000000e */
[----:B------:R-:W-:Y:S05]  /*1b70*/  @P0 BRA `(.L_x_24) ;  /* 0x00000000006c0947 */ /* 0x000fea0003800000 */
[----:B------:R-:W-:Y:S01]  /*1b80*/  LOP3.LUT R9, R7, 0x7ff00000, RZ, 0xc0, !PT ;  /* 0x7ff0000007097812 */ /* 0x000fe200078ec0ff */
[----:B------:R-:W-:-:S03]  /*1b90*/  IMAD.MOV.U32 R18, RZ, RZ, RZ ;  /* 0x000000ffff127224 */ /* 0x000fc600078e00ff */
[CC--:B------:R-:W-:Y:S02]  /*1ba0*/  VIADDMNMX R8, R20.reuse, -R9.reuse, 0xb9600000, !PT ;  /* 0xb960000014087446 */ /* 0x0c0fe40007800909 */
[----:B------:R-:W-:Y:S02]  /*1bb0*/  ISETP.GE.U32.AND P0, PT, R20, R9, PT ;  /* 0x000000091400720c */ /* 0x000fe40003f06070 */
[----:B------:R-:W-:Y:S02]  /*1bc0*/  VIMNMX R8, PT, PT, R8, 0x46a00000, PT ;  /* 0x46a0000008087848 */ /* 0x000fe40003fe0100 */
[----:B------:R-:W-:-:S05]  /*1bd0*/  SEL R21, R21, 0x63400000, !P0 ;  /* 0x6340000015157807 */ /* 0x000fca0004000000 */
[----:B------:R-:W-:-:S04]  /*1be0*/  IMAD.IADD R8, R8, 0x1, -R21 ;  /* 0x0000000108087824 */ /* 0x000fc800078e0a15 */
[----:B------:R-:W-:-:S06]  /*1bf0*/  VIADD R19, R8, 0x7fe00000 ;  /* 0x7fe0000008137836 */ /* 0x000fcc0000000000 */
[----:B------:R-:W-:-:S10]  /*1c00*/  DMUL R16, R14, R18 ;  /* 0x000000120e107228 */ /* 0x000fd40000000000 */
[----:B------:R-:W-:-:S13]  /*1c10*/  FSETP.GTU.AND P0, PT, |R17|, 1.469367938527859385e-39, PT ;  /* 0x001000001100780b */ /* 0x000fda0003f0c200 */
[----:B------:R-:W-:Y:S05]  /*1c20*/  @P0 BRA `(.L_x_25) ;  /* 0x0000000000940947 */ /* 0x000fea0003800000 */
[----:B------:R-:W-:Y:S01]  /*1c30*/  DFMA R4, R14, -R4, R10 ;  /* 0x800000040e04722b */ /* 0x000fe2000000000a */
[----:B------:R-:W-:-:S09]  /*1c40*/  IMAD.MOV.U32 R18, RZ, RZ, RZ ;  /* 0x000000ffff127224 */ /* 0x000fd200078e00ff */
[C---:B------:R-:W-:Y:S02]  /*1c50*/  FSETP.NEU.AND P0, PT, R5.reuse, RZ, PT ;  /* 0x000000ff0500720b */ /* 0x040fe40003f0d000 */
[----:B------:R-:W-:-:S04]  /*1c60*/  LOP3.LUT R9, R5, 0x80000000, R7, 0x48, !PT ;  /* 0x8000000005097812 */ /* 0x000fc800078e4807 */
[----:B------:R-:W-:-:S07]  /*1c70*/  LOP3.LUT R19, R9, R19, RZ, 0xfc, !PT ;  /* 0x0000001309137212 */ /* 0x000fce00078efcff */
[----:B------:R-:W-:Y:S05]  /*1c80*/  @!P0 BRA `(.L_x_25) ;  /* 0x00000000007c8947 */ /* 0x000fea0003800000 */
[----:B------:R-:W-:Y:S02]  /*1c90*/  IMAD.MOV R5, RZ, RZ, -R8 ;  /* 0x000000ffff057224 */ /* 0x000fe400078e0a08 */
[----:B------:R-:W-:-:S06]  /*1ca0*/  IMAD.MOV.U32 R4, RZ, RZ, RZ ;  /* 0x000000ffff047224 */ /* 0x000fcc00078e00ff */
[----:B------:R-:W-:Y:S02]  /*1cb0*/  DFMA R4, R16, -R4, R14 ;  /* 0x800000041004722b */ /* 0x000fe4000000000e */
[----:B------:R-:W-:-:S04]  /*1cc0*/  DMUL.RP R14, R14, R18 ;  /* 0x000000120e0e7228 */ /* 0x000fc80000008000 */
[----:B------:R-:W-:-:S04]  /*1cd0*/  IADD3 R4, PT, PT, -R8, -0x43300000, RZ ;  /* 0xbcd0000008047810 */ /* 0x000fc80007ffe1ff */
[----:B------:R-:W-:Y:S02]  /*1ce0*/  FSETP.NEU.AND P0, PT, |R5|, R4, PT ;  /* 0x000000040500720b */ /* 0x000fe40003f0d200 */
[----:B------:R-:W-:Y:S02]  /*1cf0*/  LOP3.LUT R9, R15, R9, RZ, 0x3c, !PT ;  /* 0x000000090f097212 */ /* 0x000fe400078e3cff */
[----:B------:R-:W-:Y:S02]  /*1d00*/  FSEL R16, R14, R16, !P0 ;  /* 0x000000100e107208 */ /* 0x000fe40004000000 */
[----:B------:R-:W-:Y:S01]  /*1d10*/  FSEL R17, R9, R17, !P0 ;  /* 0x0000001109117208 */ /* 0x000fe20004000000 */
[----:B------:R-:W-:Y:S06]  /*1d20*/  BRA `(.L_x_25) ;  /* 0x0000000000547947 */ /* 0x000fec0003800000 */
.L_x_24:
[----:B------:R-:W-:-:S14]  /*1d30*/  DSETP.NAN.AND P0, PT, R8, R8, PT ;  /* 0x000000080800722a */ /* 0x000fdc0003f08000 */
[----:B------:R-:W-:Y:S05]  /*1d40*/  @P0 BRA `(.L_x_26) ;  /* 0x0000000000440947 */ /* 0x000fea0003800000 */
[----:B------:R-:W-:-:S14]  /*1d50*/  DSETP.NAN.AND P0, PT, R6, R6, PT ;  /* 0x000000060600722a */ /* 0x000fdc0003f08000 */
[----:B------:R-:W-:Y:S05]  /*1d60*/  @P0 BRA `(.L_x_27) ;  /* 0x0000000000300947 */ /* 0x000fea0003800000 */
[----:B------:R-:W-:Y:S01]  /*1d70*/  ISETP.NE.AND P0, PT, R22, R23, PT ;  /* 0x000000171600720c */ /* 0x000fe20003f05270 */
[----:B------:R-:W-:Y:S02]  /*1d80*/  IMAD.MOV.U32 R16, RZ, RZ, 0x0 ;  /* 0x00000000ff107424 */ /* 0x000fe400078e00ff */
[----:B------:R-:W-:-:S10]  /*1d90*/  IMAD.MOV.U32 R17, RZ, RZ, -0x80000 ;  /* 0xfff80000ff117424 */ /* 0x000fd400078e00ff */
[----:B------:R-:W-:Y:S05]  /*1da0*/  @!P0 BRA `(.L_x_25) ;  /* 0x0000000000348947 */ /* 0x000fea0003800000 */
[----:B------:R-:W-:Y:S02]  /*1db0*/  ISETP.NE.AND P0, PT, R22, 0x7ff00000, PT ;  /* 0x7ff000001600780c */ /* 0x000fe40003f05270 */
[----:B------:R-:W-:Y:S02]  /*1dc0*/  LOP3.LUT R17, R9, 0x80000000, R7, 0x48, !PT ;  /* 0x8000000009117812 */ /* 0x000fe400078e4807 */
[----:B------:R-:W-:-:S13]  /*1dd0*/  ISETP.EQ.OR P0, PT, R23, RZ, !P0 ;  /* 0x000000ff1700720c */ /* 0x000fda0004702670 */
[----:B------:R-:W-:Y:S01]  /*1de0*/  @P0 LOP3.LUT R4, R17, 0x7ff00000, RZ, 0xfc, !PT ;  /* 0x7ff0000011040812 */ /* 0x000fe200078efcff */
[----:B------:R-:W-:Y:S02]  /*1df0*/  @!P0 IMAD.MOV.U32 R16, RZ, RZ, RZ ;  /* 0x000000ffff108224 */ /* 0x000fe400078e00ff */
[----:B------:R-:W-:Y:S02]  /*1e00*/  @P0 IMAD.MOV.U32 R16, RZ, RZ, RZ ;  /* 0x000000ffff100224 */ /* 0x000fe400078e00ff */
[----:B------:R-:W-:Y:S01]  /*1e10*/  @P0 IMAD.MOV.U32 R17, RZ, RZ, R4 ;  /* 0x000000ffff110224 */ /* 0x000fe200078e0004 */
[----:B------:R-:W-:Y:S06]  /*1e20*/  BRA `(.L_x_25) ;  /* 0x0000000000147947 */ /* 0x000fec0003800000 */
.L_x_27:
[----:B------:R-:W-:Y:S01]  /*1e30*/  LOP3.LUT R17, R7, 0x80000, RZ, 0xfc, !PT ;  /* 0x0008000007117812 */ /* 0x000fe200078efcff */
[----:B------:R-:W-:Y:S01]  /*1e40*/  IMAD.MOV.U32 R16, RZ, RZ, R6 ;  /* 0x000000ffff107224 */ /* 0x000fe200078e0006 */
[----:B------:R-:W-:Y:S06]  /*1e50*/  BRA `(.L_x_25) ;  /* 0x0000000000087947 */ /* 0x000fec0003800000 */
.L_x_26:
[----:B------:R-:W-:Y:S01]  /*1e60*/  LOP3.LUT R17, R9, 0x80000, RZ, 0xfc, !PT ;  /* 0x0008000009117812 */ /* 0x000fe200078efcff */
[----:B------:R-:W-:-:S07]  /*1e70*/  IMAD.MOV.U32 R16, RZ, RZ, R8 ;  /* 0x000000ffff107224 */ /* 0x000fce00078e0008 */
.L_x_25:
[----:B------:R-:W-:Y:S05]  /*1e80*/  BSYNC.RECONVERGENT B1 ;  /* 0x0000000000017941 */ /* 0x000fea0003800200 */
.L_x_23:
[----:B------:R-:W-:Y:S02]  /*1e90*/  IMAD.MOV.U32 R4, RZ, RZ, R12 ;  /* 0x000000ffff047224 */ /* 0x000fe400078e000c */
[----:B------:R-:W-:Y:S02]  /*1ea0*/  IMAD.MOV.U32 R5, RZ, RZ, 0x0 ;  /* 0x00000000ff057424 */ /* 0x000fe400078e00ff */
[----:B------:R-:W-:Y:S02]  /*1eb0*/  IMAD.MOV.U32 R10, RZ, RZ, R16 ;  /* 0x000000ffff0a7224 */ /* 0x000fe400078e0010 */
[----:B------:R-:W-:Y:S01]  /*1ec0*/  IMAD.MOV.U32 R11, RZ, RZ, R17 ;  /* 0x000000ffff0b7224 */ /* 0x000fe200078e0011 */
[----:B------:R-:W-:Y:S06]  /*1ed0*/  RET.REL.NODEC R4 `(_Z11Zoom_kernelPhS_iiiid) ;  /* 0xffffffe004487950 */ /* 0x000fec0003c3ffff */
.L_x_28:
[----:B------:R-:W-:-:S00]  /*1ee0*/  BRA `(.L_x_28) ;  /* 0xfffffffc00fc7947 */ /* 0x000fc0000383ffff */
[----:B------:R-:W-:-:S00]  /*1ef0*/  NOP ;  /* 0x0000000000007918 */ /* 0x000fc00000000000 */
        /* <DEDUP_REMOVED lines=8> */
.L_x_29:


//--------------------- .nv.shared.reserved.0     --------------------------
	.section	.nv.shared.reserved.0,"aw",@nobits
	.weak		__nv_reservedSMEM_offset_0_alias
	.size		__nv_reservedSMEM_offset_0_alias, 0, 64
	.other		__nv_reservedSMEM_offset_0_alias,@"STO_CUDA_RESERVED_SHARED STV_DEFAULT"
__nv_reservedSMEM_offset_0_alias:
	.zero		0
	.zero		64


//--------------------- .nv.constant0._Z11Zoom_kernelPhS_iiiid --------------------------
	.section	.nv.constant0._Z11Zoom_kernelPhS_iiiid,"a",@progbits
	.sectionflags	@""
	.align	4
.nv.constant0._Z11Zoom_kernelPhS_iiiid:
	.zero		936


//--------------------- SYMBOLS --------------------------

	.type		.nv.reservedSmem.offset0,@object
	.size		.nv.reservedSmem.offset0,0x4
